//
// Generated by NVIDIA NVVM Compiler
//
// Compiler Build ID: CL-36424714
// Cuda compilation tools, release 13.0, V13.0.88
// Based on NVVM 20.0.0
//

.version 9.0
.target sm_100
.address_size 64

	// .globl	_Z25DeviceCalculateSMA_GlobalPfiS_ii
.extern .shared .align 16 .b8 cache[];

.visible .entry _Z25DeviceCalculateSMA_GlobalPfiS_ii(
	.param .u64 .ptr .align 1 _Z25DeviceCalculateSMA_GlobalPfiS_ii_param_0,
	.param .u32 _Z25DeviceCalculateSMA_GlobalPfiS_ii_param_1,
	.param .u64 .ptr .align 1 _Z25DeviceCalculateSMA_GlobalPfiS_ii_param_2,
	.param .u32 _Z25DeviceCalculateSMA_GlobalPfiS_ii_param_3,
	.param .u32 _Z25DeviceCalculateSMA_GlobalPfiS_ii_param_4
)
{
	.reg .pred 	%p<11>;
	.reg .b32 	%r<39>;
	.reg .b32 	%f<85>;
	.reg .b64 	%rd<16>;

	ld.param.u64 	%rd4, [_Z25DeviceCalculateSMA_GlobalPfiS_ii_param_0];
	ld.param.u64 	%rd3, [_Z25DeviceCalculateSMA_GlobalPfiS_ii_param_2];
	ld.param.u32 	%r25, [_Z25DeviceCalculateSMA_GlobalPfiS_ii_param_3];
	ld.param.u32 	%r24, [_Z25DeviceCalculateSMA_GlobalPfiS_ii_param_4];
	cvta.to.global.u64 	%rd1, %rd4;
	mov.u32 	%r26, %ntid.x;
	mov.u32 	%r27, %ctaid.x;
	mul.lo.s32 	%r1, %r26, %r27;
	mov.u32 	%r2, %tid.x;
	add.s32 	%r3, %r1, %r2;
	setp.ge.s32 	%p1, %r3, %r25;
	@%p1 bra 	$L__BB0_15;
	setp.lt.s32 	%p2, %r24, 1;
	mov.f32 	%f84, 0f00000000;
	@%p2 bra 	$L__BB0_14;
	and.b32  	%r4, %r24, 15;
	setp.lt.u32 	%p3, %r24, 16;
	mov.f32 	%f84, 0f00000000;
	mov.b32 	%r35, 0;
	@%p3 bra 	$L__BB0_5;
	and.b32  	%r35, %r24, 2147483632;
	neg.s32 	%r33, %r35;
	add.s64 	%rd2, %rd1, 32;
	mov.f32 	%f84, 0f00000000;
	mov.u32 	%r32, %r3;
$L__BB0_4:
	.pragma "nounroll";
	mul.wide.s32 	%rd5, %r32, 4;
	add.s64 	%rd6, %rd2, %rd5;
	ld.global.f32 	%f18, [%rd6+-32];
	add.f32 	%f19, %f84, %f18;
	ld.global.f32 	%f20, [%rd6+-28];
	add.f32 	%f21, %f19, %f20;
	ld.global.f32 	%f22, [%rd6+-24];
	add.f32 	%f23, %f21, %f22;
	ld.global.f32 	%f24, [%rd6+-20];
	add.f32 	%f25, %f23, %f24;
	ld.global.f32 	%f26, [%rd6+-16];
	add.f32 	%f27, %f25, %f26;
	ld.global.f32 	%f28, [%rd6+-12];
	add.f32 	%f29, %f27, %f28;
	ld.global.f32 	%f30, [%rd6+-8];
	add.f32 	%f31, %f29, %f30;
	ld.global.f32 	%f32, [%rd6+-4];
	add.f32 	%f33, %f31, %f32;
	ld.global.f32 	%f34, [%rd6];
	add.f32 	%f35, %f33, %f34;
	ld.global.f32 	%f36, [%rd6+4];
	add.f32 	%f37, %f35, %f36;
	ld.global.f32 	%f38, [%rd6+8];
	add.f32 	%f39, %f37, %f38;
	ld.global.f32 	%f40, [%rd6+12];
	add.f32 	%f41, %f39, %f40;
	ld.global.f32 	%f42, [%rd6+16];
	add.f32 	%f43, %f41, %f42;
	ld.global.f32 	%f44, [%rd6+20];
	add.f32 	%f45, %f43, %f44;
	ld.global.f32 	%f46, [%rd6+24];
	add.f32 	%f47, %f45, %f46;
	ld.global.f32 	%f48, [%rd6+28];
	add.f32 	%f84, %f47, %f48;
	add.s32 	%r33, %r33, 16;
	add.s32 	%r32, %r32, 16;
	setp.ne.s32 	%p4, %r33, 0;
	@%p4 bra 	$L__BB0_4;
$L__BB0_5:
	setp.eq.s32 	%p5, %r4, 0;
	@%p5 bra 	$L__BB0_14;
	and.b32  	%r12, %r24, 7;
	setp.lt.u32 	%p6, %r4, 8;
	@%p6 bra 	$L__BB0_8;
	add.s32 	%r29, %r35, %r3;
	mul.wide.s32 	%rd7, %r29, 4;
	add.s64 	%rd8, %rd1, %rd7;
	ld.global.f32 	%f50, [%rd8];
	add.f32 	%f51, %f84, %f50;
	ld.global.f32 	%f52, [%rd8+4];
	add.f32 	%f53, %f51, %f52;
	ld.global.f32 	%f54, [%rd8+8];
	add.f32 	%f55, %f53, %f54;
	ld.global.f32 	%f56, [%rd8+12];
	add.f32 	%f57, %f55, %f56;
	ld.global.f32 	%f58, [%rd8+16];
	add.f32 	%f59, %f57, %f58;
	ld.global.f32 	%f60, [%rd8+20];
	add.f32 	%f61, %f59, %f60;
	ld.global.f32 	%f62, [%rd8+24];
	add.f32 	%f63, %f61, %f62;
	ld.global.f32 	%f64, [%rd8+28];
	add.f32 	%f84, %f63, %f64;
	add.s32 	%r35, %r35, 8;
$L__BB0_8:
	setp.eq.s32 	%p7, %r12, 0;
	@%p7 bra 	$L__BB0_14;
	and.b32  	%r15, %r24, 3;
	setp.lt.u32 	%p8, %r12, 4;
	@%p8 bra 	$L__BB0_11;
	add.s32 	%r30, %r35, %r3;
	mul.wide.s32 	%rd9, %r30, 4;
	add.s64 	%rd10, %rd1, %rd9;
	ld.global.f32 	%f66, [%rd10];
	add.f32 	%f67, %f84, %f66;
	ld.global.f32 	%f68, [%rd10+4];
	add.f32 	%f69, %f67, %f68;
	ld.global.f32 	%f70, [%rd10+8];
	add.f32 	%f71, %f69, %f70;
	ld.global.f32 	%f72, [%rd10+12];
	add.f32 	%f84, %f71, %f72;
	add.s32 	%r35, %r35, 4;
$L__BB0_11:
	setp.eq.s32 	%p9, %r15, 0;
	@%p9 bra 	$L__BB0_14;
	add.s32 	%r31, %r2, %r35;
	add.s32 	%r38, %r31, %r1;
	neg.s32 	%r37, %r15;
$L__BB0_13:
	.pragma "nounroll";
	mul.wide.s32 	%rd11, %r38, 4;
	add.s64 	%rd12, %rd1, %rd11;
	ld.global.f32 	%f73, [%rd12];
	add.f32 	%f84, %f84, %f73;
	add.s32 	%r38, %r38, 1;
	add.s32 	%r37, %r37, 1;
	setp.ne.s32 	%p10, %r37, 0;
	@%p10 bra 	$L__BB0_13;
$L__BB0_14:
	cvt.rn.f32.s32 	%f74, %r24;
	div.rn.f32 	%f75, %f84, %f74;
	cvta.to.global.u64 	%rd13, %rd3;
	mul.wide.s32 	%rd14, %r3, 4;
	add.s64 	%rd15, %rd13, %rd14;
	st.global.f32 	[%rd15], %f75;
$L__BB0_15:
	ret;

}
	// .globl	_Z25DeviceCalculateSMA_SharedPfiS_ii
.visible .entry _Z25DeviceCalculateSMA_SharedPfiS_ii(
	.param .u64 .ptr .align 1 _Z25DeviceCalculateSMA_SharedPfiS_ii_param_0,
	.param .u32 _Z25DeviceCalculateSMA_SharedPfiS_ii_param_1,
	.param .u64 .ptr .align 1 _Z25DeviceCalculateSMA_SharedPfiS_ii_param_2,
	.param .u32 _Z25DeviceCalculateSMA_SharedPfiS_ii_param_3,
	.param .u32 _Z25DeviceCalculateSMA_SharedPfiS_ii_param_4
)
{
	.reg .pred 	%p<72>;
	.reg .b32 	%r<149>;
	.reg .b32 	%f<88>;
	.reg .b64 	%rd<17>;

	ld.param.u64 	%rd3, [_Z25DeviceCalculateSMA_SharedPfiS_ii_param_0];
	ld.param.u32 	%r75, [_Z25DeviceCalculateSMA_SharedPfiS_ii_param_1];
	ld.param.u64 	%rd2, [_Z25DeviceCalculateSMA_SharedPfiS_ii_param_2];
	ld.param.u32 	%r76, [_Z25DeviceCalculateSMA_SharedPfiS_ii_param_3];
	ld.param.u32 	%r77, [_Z25DeviceCalculateSMA_SharedPfiS_ii_param_4];
	cvta.to.global.u64 	%rd1, %rd3;
	mov.u32 	%r1, %ntid.x;
	mov.u32 	%r2, %ctaid.x;
	mul.lo.s32 	%r3, %r1, %r2;
	mov.u32 	%r4, %tid.x;
	add.s32 	%r5, %r3, %r4;
	setp.ge.s32 	%p1, %r5, %r75;
	@%p1 bra 	$L__BB1_66;
	add.s32 	%r6, %r77, %r1;
	div.u32 	%r7, %r6, %r1;
	add.s32 	%r8, %r7, 1;
	setp.eq.s32 	%p2, %r8, 0;
	@%p2 bra 	$L__BB1_23;
	and.b32  	%r9, %r8, 3;
	setp.lt.u32 	%p3, %r7, 3;
	mov.b32 	%r140, 0;
	@%p3 bra 	$L__BB1_17;
	and.b32  	%r140, %r8, -4;
	neg.s32 	%r139, %r140;
	shl.b32 	%r12, %r1, 2;
	mad.lo.s32 	%r80, %r1, %r2, %r1;
	add.s32 	%r137, %r4, %r80;
	add.s32 	%r81, %r2, 2;
	mad.lo.s32 	%r136, %r1, %r81, %r4;
	add.s32 	%r82, %r2, 3;
	mad.lo.s32 	%r135, %r1, %r82, %r4;
	add.s32 	%r134, %r4, %r1;
	shl.b32 	%r17, %r4, 2;
	shl.b32 	%r83, %r1, 1;
	add.s32 	%r132, %r4, %r83;
	mad.lo.s32 	%r131, %r1, 3, %r4;
	mad.lo.s32 	%r20, %r1, 12, %r17;
	mov.u32 	%r133, cache;
	mov.u32 	%r130, %r4;
	mov.u32 	%r138, %r5;
$L__BB1_4:
	setp.ge.s32 	%p4, %r130, %r6;
	@%p4 bra 	$L__BB1_7;
	setp.ge.u32 	%p5, %r138, %r75;
	@%p5 bra 	$L__BB1_7;
	mul.wide.u32 	%rd4, %r138, 4;
	add.s64 	%rd5, %rd1, %rd4;
	ld.global.f32 	%f39, [%rd5];
	add.s32 	%r84, %r133, %r17;
	st.shared.f32 	[%r84], %f39;
$L__BB1_7:
	setp.ge.s32 	%p6, %r134, %r6;
	@%p6 bra 	$L__BB1_10;
	setp.ge.u32 	%p7, %r137, %r75;
	@%p7 bra 	$L__BB1_10;
	mul.wide.u32 	%rd6, %r137, 4;
	add.s64 	%rd7, %rd1, %rd6;
	ld.global.f32 	%f40, [%rd7];
	add.s32 	%r85, %r17, %r12;
	add.s32 	%r86, %r133, %r85;
	st.shared.f32 	[%r86], %f40;
$L__BB1_10:
	setp.ge.s32 	%p8, %r132, %r6;
	@%p8 bra 	$L__BB1_13;
	setp.ge.u32 	%p9, %r136, %r75;
	@%p9 bra 	$L__BB1_13;
	mul.wide.u32 	%rd8, %r136, 4;
	add.s64 	%rd9, %rd1, %rd8;
	ld.global.f32 	%f41, [%rd9];
	shl.b32 	%r87, %r1, 3;
	add.s32 	%r88, %r17, %r87;
	add.s32 	%r89, %r133, %r88;
	st.shared.f32 	[%r89], %f41;
$L__BB1_13:
	setp.ge.s32 	%p10, %r131, %r6;
	@%p10 bra 	$L__BB1_16;
	setp.ge.u32 	%p11, %r135, %r75;
	@%p11 bra 	$L__BB1_16;
	mul.wide.u32 	%rd10, %r135, 4;
	add.s64 	%rd11, %rd1, %rd10;
	ld.global.f32 	%f42, [%rd11];
	add.s32 	%r90, %r133, %r20;
	st.shared.f32 	[%r90], %f42;
$L__BB1_16:
	add.s32 	%r139, %r139, 4;
	add.s32 	%r138, %r138, %r12;
	add.s32 	%r137, %r137, %r12;
	add.s32 	%r136, %r136, %r12;
	add.s32 	%r135, %r135, %r12;
	add.s32 	%r134, %r134, %r12;
	shl.b32 	%r91, %r1, 4;
	add.s32 	%r133, %r133, %r91;
	add.s32 	%r132, %r132, %r12;
	add.s32 	%r131, %r131, %r12;
	add.s32 	%r130, %r130, %r12;
	setp.ne.s32 	%p12, %r139, 0;
	@%p12 bra 	$L__BB1_4;
$L__BB1_17:
	setp.eq.s32 	%p13, %r9, 0;
	@%p13 bra 	$L__BB1_23;
	add.s32 	%r92, %r2, %r140;
	mad.lo.s32 	%r144, %r1, %r92, %r4;
	mad.lo.s32 	%r142, %r1, %r140, %r4;
	shl.b32 	%r93, %r142, 2;
	mov.u32 	%r94, cache;
	add.s32 	%r143, %r94, %r93;
	shl.b32 	%r45, %r1, 2;
	neg.s32 	%r141, %r9;
$L__BB1_19:
	.pragma "nounroll";
	setp.ge.s32 	%p14, %r142, %r6;
	@%p14 bra 	$L__BB1_22;
	setp.ge.u32 	%p15, %r144, %r75;
	@%p15 bra 	$L__BB1_22;
	mul.wide.u32 	%rd12, %r144, 4;
	add.s64 	%rd13, %rd1, %rd12;
	ld.global.f32 	%f43, [%rd13];
	st.shared.f32 	[%r143], %f43;
$L__BB1_22:
	add.s32 	%r144, %r144, %r1;
	add.s32 	%r143, %r143, %r45;
	add.s32 	%r142, %r142, %r1;
	add.s32 	%r141, %r141, 1;
	setp.ne.s32 	%p16, %r141, 0;
	@%p16 bra 	$L__BB1_19;
$L__BB1_23:
	bar.sync 	0;
	setp.lt.s32 	%p17, %r77, 1;
	mov.f32 	%f67, 0f00000000;
	@%p17 bra 	$L__BB1_64;
	and.b32  	%r55, %r77, 7;
	setp.lt.u32 	%p18, %r77, 8;
	mov.f32 	%f67, 0f00000000;
	mov.b32 	%r147, 0;
	@%p18 bra 	$L__BB1_43;
	and.b32  	%r147, %r77, 2147483640;
	mov.f32 	%f67, 0f00000000;
	mov.b32 	%r145, 0;
	mov.u32 	%r98, cache;
$L__BB1_26:
	.pragma "nounroll";
	add.s32 	%r58, %r145, %r4;
	setp.ge.u32 	%p19, %r58, %r6;
	add.s32 	%r59, %r58, %r3;
	setp.ge.s32 	%p20, %r59, %r75;
	shl.b32 	%r97, %r58, 2;
	add.s32 	%r60, %r98, %r97;
	or.pred  	%p21, %p19, %p20;
	@%p21 bra 	$L__BB1_28;
	ld.shared.f32 	%f48, [%r60];
	add.f32 	%f67, %f67, %f48;
$L__BB1_28:
	add.s32 	%r99, %r58, 1;
	setp.ge.u32 	%p22, %r99, %r6;
	add.s32 	%r100, %r59, 1;
	setp.ge.s32 	%p23, %r100, %r75;
	or.pred  	%p24, %p22, %p23;
	@%p24 bra 	$L__BB1_30;
	ld.shared.f32 	%f49, [%r60+4];
	add.f32 	%f67, %f67, %f49;
$L__BB1_30:
	add.s32 	%r101, %r58, 2;
	setp.ge.u32 	%p25, %r101, %r6;
	add.s32 	%r102, %r59, 2;
	setp.ge.s32 	%p26, %r102, %r75;
	or.pred  	%p27, %p25, %p26;
	@%p27 bra 	$L__BB1_32;
	ld.shared.f32 	%f50, [%r60+8];
	add.f32 	%f67, %f67, %f50;
$L__BB1_32:
	add.s32 	%r103, %r58, 3;
	setp.ge.u32 	%p28, %r103, %r6;
	add.s32 	%r104, %r59, 3;
	setp.ge.s32 	%p29, %r104, %r75;
	or.pred  	%p30, %p28, %p29;
	@%p30 bra 	$L__BB1_34;
	ld.shared.f32 	%f51, [%r60+12];
	add.f32 	%f67, %f67, %f51;
$L__BB1_34:
	add.s32 	%r105, %r58, 4;
	setp.ge.u32 	%p31, %r105, %r6;
	add.s32 	%r106, %r59, 4;
	setp.ge.s32 	%p32, %r106, %r75;
	or.pred  	%p33, %p31, %p32;
	@%p33 bra 	$L__BB1_36;
	ld.shared.f32 	%f52, [%r60+16];
	add.f32 	%f67, %f67, %f52;
$L__BB1_36:
	add.s32 	%r107, %r58, 5;
	setp.ge.u32 	%p34, %r107, %r6;
	add.s32 	%r108, %r59, 5;
	setp.ge.s32 	%p35, %r108, %r75;
	or.pred  	%p36, %p34, %p35;
	@%p36 bra 	$L__BB1_38;
	ld.shared.f32 	%f53, [%r60+20];
	add.f32 	%f67, %f67, %f53;
$L__BB1_38:
	add.s32 	%r109, %r58, 6;
	setp.ge.u32 	%p37, %r109, %r6;
	add.s32 	%r110, %r59, 6;
	setp.ge.s32 	%p38, %r110, %r75;
	or.pred  	%p39, %p37, %p38;
	@%p39 bra 	$L__BB1_40;
	ld.shared.f32 	%f54, [%r60+24];
	add.f32 	%f67, %f67, %f54;
$L__BB1_40:
	add.s32 	%r111, %r58, 7;
	setp.ge.u32 	%p40, %r111, %r6;
	add.s32 	%r112, %r59, 7;
	setp.ge.s32 	%p41, %r112, %r75;
	or.pred  	%p42, %p40, %p41;
	@%p42 bra 	$L__BB1_42;
	ld.shared.f32 	%f55, [%r60+28];
	add.f32 	%f67, %f67, %f55;
$L__BB1_42:
	add.s32 	%r145, %r145, 8;
	setp.ne.s32 	%p43, %r145, %r147;
	@%p43 bra 	$L__BB1_26;
$L__BB1_43:
	setp.eq.s32 	%p44, %r55, 0;
	@%p44 bra 	$L__BB1_64;
	and.b32  	%r63, %r77, 3;
	setp.lt.u32 	%p45, %r55, 4;
	@%p45 bra 	$L__BB1_54;
	add.s32 	%r64, %r147, %r4;
	setp.ge.u32 	%p46, %r64, %r6;
	add.s32 	%r65, %r64, %r3;
	setp.ge.s32 	%p47, %r65, %r75;
	shl.b32 	%r113, %r64, 2;
	mov.u32 	%r114, cache;
	add.s32 	%r66, %r114, %r113;
	or.pred  	%p48, %p46, %p47;
	@%p48 bra 	$L__BB1_47;
	ld.shared.f32 	%f57, [%r66];
	add.f32 	%f67, %f67, %f57;
$L__BB1_47:
	add.s32 	%r115, %r64, 1;
	setp.ge.u32 	%p49, %r115, %r6;
	add.s32 	%r116, %r65, 1;
	setp.ge.s32 	%p50, %r116, %r75;
	or.pred  	%p51, %p49, %p50;
	@%p51 bra 	$L__BB1_49;
	ld.shared.f32 	%f58, [%r66+4];
	add.f32 	%f67, %f67, %f58;
$L__BB1_49:
	add.s32 	%r117, %r64, 2;
	setp.ge.u32 	%p52, %r117, %r6;
	add.s32 	%r118, %r65, 2;
	setp.ge.s32 	%p53, %r118, %r75;
	or.pred  	%p54, %p52, %p53;
	@%p54 bra 	$L__BB1_51;
	ld.shared.f32 	%f59, [%r66+8];
	add.f32 	%f67, %f67, %f59;
$L__BB1_51:
	add.s32 	%r119, %r64, 3;
	setp.ge.u32 	%p55, %r119, %r6;
	add.s32 	%r120, %r65, 3;
	setp.ge.s32 	%p56, %r120, %r75;
	or.pred  	%p57, %p55, %p56;
	@%p57 bra 	$L__BB1_53;
	ld.shared.f32 	%f60, [%r66+12];
	add.f32 	%f67, %f67, %f60;
$L__BB1_53:
	add.s32 	%r147, %r147, 4;
$L__BB1_54:
	setp.eq.s32 	%p58, %r63, 0;
	@%p58 bra 	$L__BB1_64;
	setp.eq.s32 	%p59, %r63, 1;
	@%p59 bra 	$L__BB1_61;
	add.s32 	%r69, %r147, %r4;
	setp.ge.u32 	%p60, %r69, %r6;
	add.s32 	%r70, %r69, %r3;
	setp.ge.s32 	%p61, %r70, %r75;
	shl.b32 	%r121, %r69, 2;
	mov.u32 	%r122, cache;
	add.s32 	%r71, %r122, %r121;
	or.pred  	%p62, %p60, %p61;
	@%p62 bra 	$L__BB1_58;
	ld.shared.f32 	%f62, [%r71];
	add.f32 	%f67, %f67, %f62;
$L__BB1_58:
	add.s32 	%r123, %r69, 1;
	setp.ge.u32 	%p63, %r123, %r6;
	add.s32 	%r124, %r70, 1;
	setp.ge.s32 	%p64, %r124, %r75;
	or.pred  	%p65, %p63, %p64;
	@%p65 bra 	$L__BB1_60;
	ld.shared.f32 	%f63, [%r71+4];
	add.f32 	%f67, %f67, %f63;
$L__BB1_60:
	add.s32 	%r147, %r147, 2;
$L__BB1_61:
	and.b32  	%r125, %r77, 1;
	setp.eq.b32 	%p66, %r125, 1;
	not.pred 	%p67, %p66;
	@%p67 bra 	$L__BB1_64;
	add.s32 	%r74, %r147, %r4;
	setp.ge.u32 	%p68, %r74, %r6;
	add.s32 	%r126, %r74, %r3;
	setp.ge.s32 	%p69, %r126, %r75;
	or.pred  	%p70, %p68, %p69;
	@%p70 bra 	$L__BB1_64;
	shl.b32 	%r127, %r74, 2;
	mov.u32 	%r128, cache;
	add.s32 	%r129, %r128, %r127;
	ld.shared.f32 	%f64, [%r129];
	add.f32 	%f67, %f67, %f64;
$L__BB1_64:
	cvt.rn.f32.s32 	%f65, %r77;
	div.rn.f32 	%f38, %f67, %f65;
	setp.ge.s32 	%p71, %r5, %r76;
	@%p71 bra 	$L__BB1_66;
	cvta.to.global.u64 	%rd14, %rd2;
	mul.wide.s32 	%rd15, %r5, 4;
	add.s64 	%rd16, %rd14, %rd15;
	st.global.f32 	[%rd16], %f38;
$L__BB1_66:
	ret;

}


// ===== COMPILED SASS (sm_100) =====

	.target	sm_100

	.elftype	@"ET_EXEC"


//--------------------- .note.nv.tkinfo           --------------------------
	.section	.note.nv.tkinfo,"",@"SHT_NOTE"
	.sectionflags	@"SHF_NOTE_NV_TKINFO"
	.tkinfo
        /*0018*/ 	.word	0x00000002
        /*0030*/ 	.string	""
        /*0030*/ 	.string	"ptxas"
        /*0030*/ 	.string	"Cuda compilation tools, release 13.0, V13.0.88"
        /*0030*/ 	.string	"Build cuda_13.0.r13.0/compiler.36424714_0"
        /*0030*/ 	.string	"-arch sm_100 -m 64 "



//--------------------- .note.nv.cuinfo           --------------------------
	.section	.note.nv.cuinfo,"",@"SHT_NOTE"
	.sectionflags	@"SHF_NOTE_NV_CUINFO"
        /*0018*/ 	.short	0x0002
        /*001a*/ 	.short	0x0064
        /*001c*/ 	.short	0x0082
	.zero		2


//--------------------- .nv.info                  --------------------------
	.section	.nv.info,"",@"SHT_CUDA_INFO"
	.align	4


	//----- nvinfo : EIATTR_REGCOUNT
	.align		4
        /*0000*/ 	.byte	0x04, 0x2f
        /*0002*/ 	.short	(.L_1 - .L_0)
	.align		4
.L_0:
        /*0004*/ 	.word	index@(_Z25DeviceCalculateSMA_GlobalPfiS_ii)
        /*0008*/ 	.word	0x0000001f


	//----- nvinfo : EIATTR_FRAME_SIZE
	.align		4
.L_1:
        /*000c*/ 	.byte	0x04, 0x11
        /*000e*/ 	.short	(.L_3 - .L_2)
	.align		4
.L_2:
        /*0010*/ 	.word	index@($__internal_1_$__cuda_sm3x_div_rn_noftz_f32_slowpath)
        /*0014*/ 	.word	0x00000000


	//----- nvinfo : EIATTR_FRAME_SIZE
	.align		4
.L_3:
        /*0018*/ 	.byte	0x04, 0x11
        /*001a*/ 	.short	(.L_5 - .L_4)
	.align		4
.L_4:
        /*001c*/ 	.word	index@(_Z25DeviceCalculateSMA_GlobalPfiS_ii)
        /*0020*/ 	.word	0x00000000


	//----- nvinfo : EIATTR_REGCOUNT
	.align		4
.L_5:
        /*0024*/ 	.byte	0x04, 0x2f
        /*0026*/ 	.short	(.L_7 - .L_6)
	.align		4
.L_6:
        /*0028*/ 	.word	index@(_Z25DeviceCalculateSMA_SharedPfiS_ii)
        /*002c*/ 	.word	0x00000020


	//----- nvinfo : EIATTR_FRAME_SIZE
	.align		4
.L_7:
        /*0030*/ 	.byte	0x04, 0x11
        /*0032*/ 	.short	(.L_9 - .L_8)
	.align		4
.L_8:
        /*0034*/ 	.word	index@($__internal_0_$__cuda_sm3x_div_rn_noftz_f32_slowpath)
        /*0038*/ 	.word	0x00000000


	//----- nvinfo : EIATTR_FRAME_SIZE
	.align		4
.L_9:
        /*003c*/ 	.byte	0x04, 0x11
        /*003e*/ 	.short	(.L_11 - .L_10)
	.align		4
.L_10:
        /*0040*/ 	.word	index@(_Z25DeviceCalculateSMA_SharedPfiS_ii)
        /*0044*/ 	.word	0x00000000


	//----- nvinfo : EIATTR_MIN_STACK_SIZE
	.align		4
.L_11:
        /*0048*/ 	.byte	0x04, 0x12
        /*004a*/ 	.short	(.L_13 - .L_12)
	.align		4
.L_12:
        /*004c*/ 	.word	index@(_Z25DeviceCalculateSMA_SharedPfiS_ii)
        /*0050*/ 	.word	0x00000000


	//----- nvinfo : EIATTR_MIN_STACK_SIZE
	.align		4
.L_13:
        /*0054*/ 	.byte	0x04, 0x12
        /*0056*/ 	.short	(.L_15 - .L_14)
	.align		4
.L_14:
        /*0058*/ 	.word	index@(_Z25DeviceCalculateSMA_GlobalPfiS_ii)
        /*005c*/ 	.word	0x00000000
.L_15:


//--------------------- .nv.compat                --------------------------
	.section	.nv.compat,"",@"SHT_CUDA_COMPAT_INFO"
	.align	4
        /*0000*/ 	.byte	0x02, 0x09, 0x00, 0x00, 0x02, 0x02, 0x01, 0x00, 0x02, 0x05, 0x05, 0x00, 0x03, 0x07, 0x01, 0x01
        /*0010*/ 	.byte	0x02, 0x03, 0x00, 0x00, 0x02, 0x06, 0x01, 0x00, 0x04, 0x0b, 0x08, 0x00, 0x01, 0x00, 0x00, 0x00
        /*0020*/ 	.byte	0x00, 0x00, 0x00, 0x00


//--------------------- .nv.info._Z25DeviceCalculateSMA_SharedPfiS_ii --------------------------
	.section	.nv.info._Z25DeviceCalculateSMA_SharedPfiS_ii,"",@"SHT_CUDA_INFO"
	.sectionflags	@""
	.align	4


	//----- nvinfo : EIATTR_CUDA_API_VERSION
	.align		4
        /*0000*/ 	.byte	0x04, 0x37
        /*0002*/ 	.short	(.L_17 - .L_16)
.L_16:
        /*0004*/ 	.word	0x00000082


	//----- nvinfo : EIATTR_KPARAM_INFO
	.align		4
.L_17:
        /*0008*/ 	.byte	0x04, 0x17
        /*000a*/ 	.short	(.L_19 - .L_18)
.L_18:
        /*000c*/ 	.word	0x00000000
        /*0010*/ 	.short	0x0004
        /*0012*/ 	.short	0x001c
        /*0014*/ 	.byte	0x00, 0xf0, 0x11, 0x00


	//----- nvinfo : EIATTR_KPARAM_INFO
	.align		4
.L_19:
        /*0018*/ 	.byte	0x04, 0x17
        /*001a*/ 	.short	(.L_21 - .L_20)
.L_20:
        /*001c*/ 	.word	0x00000000
        /*0020*/ 	.short	0x0003
        /*0022*/ 	.short	0x0018
        /*0024*/ 	.byte	0x00, 0xf0, 0x11, 0x00


	//----- nvinfo : EIATTR_KPARAM_INFO
	.align		4
.L_21:
        /*0028*/ 	.byte	0x04, 0x17
        /*002a*/ 	.short	(.L_23 - .L_22)
.L_22:
        /*002c*/ 	.word	0x00000000
        /*0030*/ 	.short	0x0002
        /*0032*/ 	.short	0x0010
        /*0034*/ 	.byte	0x00, 0xf5, 0x21, 0x00


	//----- nvinfo : EIATTR_KPARAM_INFO
	.align		4
.L_23:
        /*0038*/ 	.byte	0x04, 0x17
        /*003a*/ 	.short	(.L_25 - .L_24)
.L_24:
        /*003c*/ 	.word	0x00000000
        /*0040*/ 	.short	0x0001
        /*0042*/ 	.short	0x0008
        /*0044*/ 	.byte	0x00, 0xf0, 0x11, 0x00


	//----- nvinfo : EIATTR_KPARAM_INFO
	.align		4
.L_25:
        /*0048*/ 	.byte	0x04, 0x17
        /*004a*/ 	.short	(.L_27 - .L_26)
.L_26:
        /*004c*/ 	.word	0x00000000
        /*0050*/ 	.short	0x0000
        /*0052*/ 	.short	0x0000
        /*0054*/ 	.byte	0x00, 0xf5, 0x21, 0x00


	//----- nvinfo : EIATTR_SPARSE_MMA_MASK
	.align		4
.L_27:
        /*0058*/ 	.byte	0x03, 0x50
        /*005a*/ 	.short	0x0000


	//----- nvinfo : EIATTR_MAXREG_COUNT
	.align		4
        /*005c*/ 	.byte	0x03, 0x1b
        /*005e*/ 	.short	0x00ff


	//----- nvinfo : EIATTR_NUM_BARRIERS
	.align		4
        /*0060*/ 	.byte	0x02, 0x4c
        /*0062*/ 	.byte	0x01
	.zero		1


	//----- nvinfo : EIATTR_MERCURY_ISA_VERSION
	.align		4
        /*0064*/ 	.byte	0x03, 0x5f
        /*0066*/ 	.short	0x0101


	//----- nvinfo : EIATTR_VRC_CTA_INIT_COUNT
	.align		4
        /*0068*/ 	.byte	0x02, 0x4a
	.zero		1
	.zero		1


	//----- nvinfo : EIATTR_EXIT_INSTR_OFFSETS
	.align		4
        /*006c*/ 	.byte	0x04, 0x1c
        /*006e*/ 	.short	(.L_29 - .L_28)


	//   ....[0]....
.L_28:
        /*0070*/ 	.word	0x00000080


	//   ....[1]....
        /*0074*/ 	.word	0x00001140


	//   ....[2]....
        /*0078*/ 	.word	0x00001180


	//----- nvinfo : EIATTR_CRS_STACK_SIZE
	.align		4
.L_29:
        /*007c*/ 	.byte	0x04, 0x1e
        /*007e*/ 	.short	(.L_31 - .L_30)
.L_30:
        /*0080*/ 	.word	0x00000000


	//----- nvinfo : EIATTR_CBANK_PARAM_SIZE
	.align		4
.L_31:
        /*0084*/ 	.byte	0x03, 0x19
        /*0086*/ 	.short	0x0020


	//----- nvinfo : EIATTR_PARAM_CBANK
	.align		4
        /*0088*/ 	.byte	0x04, 0x0a
        /*008a*/ 	.short	(.L_33 - .L_32)
	.align		4
.L_32:
        /*008c*/ 	.word	index@(.nv.constant0._Z25DeviceCalculateSMA_SharedPfiS_ii)
        /*0090*/ 	.short	0x0380
        /*0092*/ 	.short	0x0020


	//----- nvinfo : EIATTR_SW_WAR
	.align		4
.L_33:
        /*0094*/ 	.byte	0x04, 0x36
        /*0096*/ 	.short	(.L_35 - .L_34)
.L_34:
        /*0098*/ 	.word	0x00000008
.L_35:


//--------------------- .nv.info._Z25DeviceCalculateSMA_GlobalPfiS_ii --------------------------
	.section	.nv.info._Z25DeviceCalculateSMA_GlobalPfiS_ii,"",@"SHT_CUDA_INFO"
	.sectionflags	@""
	.align	4


	//----- nvinfo : EIATTR_CUDA_API_VERSION
	.align		4
        /*0000*/ 	.byte	0x04, 0x37
        /*0002*/ 	.short	(.L_37 - .L_36)
.L_36:
        /*0004*/ 	.word	0x00000082


	//----- nvinfo : EIATTR_KPARAM_INFO
	.align		4
.L_37:
        /*0008*/ 	.byte	0x04, 0x17
        /*000a*/ 	.short	(.L_39 - .L_38)
.L_38:
        /*000c*/ 	.word	0x00000000
        /*0010*/ 	.short	0x0004
        /*0012*/ 	.short	0x001c
        /*0014*/ 	.byte	0x00, 0xf0, 0x11, 0x00


	//----- nvinfo : EIATTR_KPARAM_INFO
	.align		4
.L_39:
        /*0018*/ 	.byte	0x04, 0x17
        /*001a*/ 	.short	(.L_41 - .L_40)
.L_40:
        /*001c*/ 	.word	0x00000000
        /*0020*/ 	.short	0x0003
        /*0022*/ 	.short	0x0018
        /*0024*/ 	.byte	0x00, 0xf0, 0x11, 0x00


	//----- nvinfo : EIATTR_KPARAM_INFO
	.align		4
.L_41:
        /*0028*/ 	.byte	0x04, 0x17
        /*002a*/ 	.short	(.L_43 - .L_42)
.L_42:
        /*002c*/ 	.word	0x00000000
        /*0030*/ 	.short	0x0002
        /*0032*/ 	.short	0x0010
        /*0034*/ 	.byte	0x00, 0xf5, 0x21, 0x00


	//----- nvinfo : EIATTR_KPARAM_INFO
	.align		4
.L_43:
        /*0038*/ 	.byte	0x04, 0x17
        /*003a*/ 	.short	(.L_45 - .L_44)
.L_44:
        /*003c*/ 	.word	0x00000000
        /*0040*/ 	.short	0x0001
        /*0042*/ 	.short	0x0008
        /*0044*/ 	.byte	0x00, 0xf0, 0x11, 0x00


	//----- nvinfo : EIATTR_KPARAM_INFO
	.align		4
.L_45:
        /*0048*/ 	.byte	0x04, 0x17
        /*004a*/ 	.short	(.L_47 - .L_46)
.L_46:
        /*004c*/ 	.word	0x00000000
        /*0050*/ 	.short	0x0000
        /*0052*/ 	.short	0x0000
        /*0054*/ 	.byte	0x00, 0xf5, 0x21, 0x00


	//----- nvinfo : EIATTR_SPARSE_MMA_MASK
	.align		4
.L_47:
        /*0058*/ 	.byte	0x03, 0x50
        /*005a*/ 	.short	0x0000


	//----- nvinfo : EIATTR_MAXREG_COUNT
	.align		4
        /*005c*/ 	.byte	0x03, 0x1b
        /*005e*/ 	.short	0x00ff


	//----- nvinfo : EIATTR_MERCURY_ISA_VERSION
	.align		4
        /*0060*/ 	.byte	0x03, 0x5f
        /*0062*/ 	.short	0x0101


	//----- nvinfo : EIATTR_VRC_CTA_INIT_COUNT
	.align		4
        /*0064*/ 	.byte	0x02, 0x4a
	.zero		1
	.zero		1


	//----- nvinfo : EIATTR_EXIT_INSTR_OFFSETS
	.align		4
        /*0068*/ 	.byte	0x04, 0x1c
        /*006a*/ 	.short	(.L_49 - .L_48)


	//   ....[0]....
.L_48:
        /*006c*/ 	.word	0x00000080


	//   ....[1]....
        /*0070*/ 	.word	0x00000890


	//----- nvinfo : EIATTR_CRS_STACK_SIZE
	.align		4
.L_49:
        /*0074*/ 	.byte	0x04, 0x1e
        /*0076*/ 	.short	(.L_51 - .L_50)
.L_50:
        /*0078*/ 	.word	0x00000000


	//----- nvinfo : EIATTR_CBANK_PARAM_SIZE
	.align		4
.L_51:
        /*007c*/ 	.byte	0x03, 0x19
        /*007e*/ 	.short	0x0020


	//----- nvinfo : EIATTR_PARAM_CBANK
	.align		4
        /*0080*/ 	.byte	0x04, 0x0a
        /*0082*/ 	.short	(.L_53 - .L_52)
	.align		4
.L_52:
        /*0084*/ 	.word	index@(.nv.constant0._Z25DeviceCalculateSMA_GlobalPfiS_ii)
        /*0088*/ 	.short	0x0380
        /*008a*/ 	.short	0x0020


	//----- nvinfo : EIATTR_SW_WAR
	.align		4
.L_53:
        /*008c*/ 	.byte	0x04, 0x36
        /*008e*/ 	.short	(.L_55 - .L_54)
.L_54:
        /*0090*/ 	.word	0x00000008
.L_55:


//--------------------- .nv.callgraph             --------------------------
	.section	.nv.callgraph,"",@"SHT_CUDA_CALLGRAPH"
	.align	4
	.sectionentsize	8
	.align		4
        /*0000*/ 	.word	0x00000000
	.align		4
        /*0004*/ 	.word	0xffffffff
	.align		4
        /*0008*/ 	.word	0x00000000
	.align		4
        /*000c*/ 	.word	0xfffffffe
	.align		4
        /*0010*/ 	.word	0x00000000
	.align		4
        /*0014*/ 	.word	0xfffffffd
	.align		4
        /*0018*/ 	.word	0x00000000
	.align		4
        /*001c*/ 	.word	0xfffffffc


//--------------------- .text._Z25DeviceCalculateSMA_SharedPfiS_ii --------------------------
	.section	.text._Z25DeviceCalculateSMA_SharedPfiS_ii,"ax",@progbits
	.align	128
        .global         _Z25DeviceCalculateSMA_SharedPfiS_ii
        .type           _Z25DeviceCalculateSMA_SharedPfiS_ii,@function
        .size           _Z25DeviceCalculateSMA_SharedPfiS_ii,(.L_x_43 - _Z25DeviceCalculateSMA_SharedPfiS_ii)
        .other          _Z25DeviceCalculateSMA_SharedPfiS_ii,@"STO_CUDA_ENTRY STV_DEFAULT"
_Z25DeviceCalculateSMA_SharedPfiS_ii:
.text._Z25DeviceCalculateSMA_SharedPfiS_ii:
[----:B------:R-:W-:Y:S01]  /*0000*/  LDC R1, c[0x0][0x37c] ;  /* 0x0000df00ff017b82 */ /* 0x000fe20000000800 */
[----:B------:R-:W0:Y:S07]  /*0010*/  S2R R0, SR_TID.X ;  /* 0x0000000000007919 */ /* 0x000e2e0000002100 */
[----:B------:R-:W1:Y:S01]  /*0020*/  S2UR UR12, SR_CTAID.X ;  /* 0x00000000000c79c3 */ /* 0x000e620000002500 */
[----:B------:R-:W1:Y:S01]  /*0030*/  LDCU UR11, c[0x0][0x360] ;  /* 0x00006c00ff0b77ac */ /* 0x000e620008000800 */
[----:B------:R-:W2:Y:S01]  /*0040*/  LDCU UR6, c[0x0][0x388] ;  /* 0x00007100ff0677ac */ /* 0x000ea20008000800 */
[----:B-1----:R-:W-:-:S06]  /*0050*/  UIMAD UR9, UR11, UR12, URZ ;  /* 0x0000000c0b0972a4 */ /* 0x002fcc000f8e02ff */
[----:B0-----:R-:W-:-:S05]  /*0060*/  VIADD R2, R0, UR9 ;  /* 0x0000000900027c36 */ /* 0x001fca0008000000 */
[----:B--2---:R-:W-:-:S13]  /*0070*/  ISETP.GE.AND P0, PT, R2, UR6, PT ;  /* 0x0000000602007c0c */ /* 0x004fda000bf06270 */
[----:B------:R-:W-:Y:S05]  /*0080*/  @P0 EXIT ;  /* 0x000000000000094d */ /* 0x000fea0003800000 */
[----:B------:R-:W0:Y:S01]  /*0090*/  I2F.U32.RP R6, UR11 ;  /* 0x0000000b00067d06 */ /* 0x000e220008209000 */
[----:B------:R-:W1:Y:S01]  /*00a0*/  LDC R3, c[0x0][0x39c] ;  /* 0x0000e700ff037b82 */ /* 0x000e620000000800 */
[----:B------:R-:W-:Y:S01]  /*00b0*/  ISETP.NE.U32.AND P2, PT, RZ, UR11, PT ;  /* 0x0000000bff007c0c */ /* 0x000fe2000bf45070 */
[----:B------:R-:W2:Y:S05]  /*00c0*/  LDCU.64 UR14, c[0x0][0x358] ;  /* 0x00006b00ff0e77ac */ /* 0x000eaa0008000a00 */
[----:B0-----:R-:W0:Y:S01]  /*00d0*/  MUFU.RCP R6, R6 ;  /* 0x0000000600067308 */ /* 0x001e220000001000 */
[----:B-1----:R-:W-:Y:S02]  /*00e0*/  VIADD R3, R3, UR11 ;  /* 0x0000000b03037c36 */ /* 0x002fe40008000000 */
[----:B0-----:R-:W-:-:S05]  /*00f0*/  VIADD R4, R6, 0xffffffe ;  /* 0x0ffffffe06047836 */ /* 0x001fca0000000000 */
[----:B------:R0:W1:Y:S02]  /*0100*/  F2I.FTZ.U32.TRUNC.NTZ R5, R4 ;  /* 0x0000000400057305 */ /* 0x000064000021f000 */
[----:B0-----:R-:W-:Y:S02]  /*0110*/  IMAD.MOV.U32 R4, RZ, RZ, RZ ;  /* 0x000000ffff047224 */ /* 0x001fe400078e00ff */
[----:B-1----:R-:W-:-:S04]  /*0120*/  IMAD.MOV R7, RZ, RZ, -R5 ;  /* 0x000000ffff077224 */ /* 0x002fc800078e0a05 */
[----:B------:R-:W-:-:S04]  /*0130*/  IMAD R7, R7, UR11, RZ ;  /* 0x0000000b07077c24 */ /* 0x000fc8000f8e02ff */
[----:B------:R-:W-:-:S06]  /*0140*/  IMAD.HI.U32 R8, R5, R7, R4 ;  /* 0x0000000705087227 */ /* 0x000fcc00078e0004 */
[----:B------:R-:W-:-:S05]  /*0150*/  IMAD.HI.U32 R8, R8, R3, RZ ;  /* 0x0000000308087227 */ /* 0x000fca00078e00ff */
[----:B------:R-:W-:-:S05]  /*0160*/  IADD3 R6, PT, PT, -R8, RZ, RZ ;  /* 0x000000ff08067210 */ /* 0x000fca0007ffe1ff */
[----:B------:R-:W-:-:S05]  /*0170*/  IMAD R5, R6, UR11, R3 ;  /* 0x0000000b06057c24 */ /* 0x000fca000f8e0203 */
[----:B------:R-:W-:-:S13]  /*0180*/  ISETP.GE.U32.AND P0, PT, R5, UR11, PT ;  /* 0x0000000b05007c0c */ /* 0x000fda000bf06070 */
[----:B------:R-:W-:Y:S02]  /*0190*/  @P0 VIADD R5, R5, -UR11 ;  /* 0x8000000b05050c36 */ /* 0x000fe40008000000 */
[----:B------:R-:W-:-:S03]  /*01a0*/  @P0 VIADD R8, R8, 0x1 ;  /* 0x0000000108080836 */ /* 0x000fc60000000000 */
[----:B------:R-:W-:-:S13]  /*01b0*/  ISETP.GE.U32.AND P1, PT, R5, UR11, PT ;  /* 0x0000000b05007c0c */ /* 0x000fda000bf26070 */
[----:B------:R-:W-:Y:S01]  /*01c0*/  @P1 VIADD R8, R8, 0x1 ;  /* 0x0000000108081836 */ /* 0x000fe20000000000 */
[----:B------:R-:W-:-:S05]  /*01d0*/  @!P2 LOP3.LUT R8, RZ, UR11, RZ, 0x33, !PT ;  /* 0x0000000bff08ac12 */ /* 0x000fca000f8e33ff */
[----:B------:R-:W-:-:S05]  /*01e0*/  VIADD R6, R8, 0x1 ;  /* 0x0000000108067836 */ /* 0x000fca0000000000 */
[----:B------:R-:W-:-:S13]  /*01f0*/  ISETP.NE.AND P0, PT, R6, RZ, PT ;  /* 0x000000ff0600720c */ /* 0x000fda0003f05270 */
[----:B--2---:R-:W-:Y:S05]  /*0200*/  @!P0 BRA `(.L_x_0) ;  /* 0x0000000400588947 */ /* 0x004fea0003800000 */
[----:B------:R-:W-:Y:S01]  /*0210*/  ISETP.GE.U32.AND P0, PT, R8, 0x3, PT ;  /* 0x000000030800780c */ /* 0x000fe20003f06070 */
[----:B------:R-:W-:Y:S01]  /*0220*/  IMAD.MOV.U32 R5, RZ, RZ, RZ ;  /* 0x000000ffff057224 */ /* 0x000fe200078e00ff */
[----:B------:R-:W-:-:S04]  /*0230*/  LOP3.LUT R4, R6, 0x3, RZ, 0xc0, !PT ;  /* 0x0000000306047812 */ /* 0x000fc800078ec0ff */
[----:B------:R-:W-:-:S07]  /*0240*/  ISETP.NE.AND P4, PT, R4, RZ, PT ;  /* 0x000000ff0400720c */ /* 0x000fce0003f85270 */
[----:B------:R-:W-:Y:S06]  /*0250*/  @!P0 BRA `(.L_x_1) ;  /* 0x0000000000e88947 */ /* 0x000fec0003800000 */
[----:B------:R-:W0:Y:S01]  /*0260*/  LDC R7, c[0x0][0x360] ;  /* 0x0000d800ff077b82 */ /* 0x000e220000000800 */
[----:B------:R-:W-:Y:S01]  /*0270*/  UIMAD UR7, UR11, UR12, UR11 ;  /* 0x0000000c0b0772a4 */ /* 0x000fe2000f8e020b */
[----:B------:R-:W-:Y:S01]  /*0280*/  LOP3.LUT R5, R6, 0xfffffffc, RZ, 0xc0, !PT ;  /* 0xfffffffc06057812 */ /* 0x000fe200078ec0ff */
[----:B------:R-:W-:Y:S01]  /*0290*/  UIADD3 UR8, UPT, UPT, UR12, 0x2, URZ ;  /* 0x000000020c087890 */ /* 0x000fe2000fffe0ff */
[C---:B------:R-:W-:Y:S01]  /*02a0*/  IMAD.SHL.U32 R8, R0.reuse, 0x4, RZ ;  /* 0x0000000400087824 */ /* 0x040fe200078e00ff */
[----:B------:R-:W-:Y:S01]  /*02b0*/  UIADD3 UR10, UPT, UPT, UR12, 0x3, URZ ;  /* 0x000000030c0a7890 */ /* 0x000fe2000fffe0ff */
[C---:B------:R-:W-:Y:S01]  /*02c0*/  IADD3 R10, PT, PT, R0.reuse, UR11, RZ ;  /* 0x0000000b000a7c10 */ /* 0x040fe2000fffe0ff */
[----:B------:R-:W-:Y:S01]  /*02d0*/  IMAD.MOV.U32 R22, RZ, RZ, R0 ;  /* 0x000000ffff167224 */ /* 0x000fe200078e0000 */
[----:B------:R-:W1:Y:S01]  /*02e0*/  S2UR UR5, SR_CgaCtaId ;  /* 0x00000000000579c3 */ /* 0x000e620000008800 */
[----:B------:R-:W-:Y:S01]  /*02f0*/  IMAD.MOV.U32 R13, RZ, RZ, R2 ;  /* 0x000000ffff0d7224 */ /* 0x000fe200078e0002 */
[----:B------:R-:W-:Y:S01]  /*0300*/  IADD3 R25, PT, PT, -R5, RZ, RZ ;  /* 0x000000ff05197210 */ /* 0x000fe20007ffe1ff */
[----:B------:R-:W-:Y:S01]  /*0310*/  VIADD R12, R0, UR7 ;  /* 0x00000007000c7c36 */ /* 0x000fe20008000000 */
[----:B------:R-:W-:Y:S01]  /*0320*/  UMOV UR4, 0x400 ;  /* 0x0000040000047882 */ /* 0x000fe20000000000 */
[----:B------:R-:W2:Y:S01]  /*0330*/  LDCU UR6, c[0x0][0x388] ;  /* 0x00007100ff0677ac */ /* 0x000ea20008000800 */
[----:B0-----:R-:W-:-:S02]  /*0340*/  IMAD R9, R7, UR8, R0 ;  /* 0x0000000807097c24 */ /* 0x001fc4000f8e0200 */
[C-C-:B------:R-:W-:Y:S02]  /*0350*/  IMAD R11, R7.reuse, UR10, R0.reuse ;  /* 0x0000000a070b7c24 */ /* 0x140fe4000f8e0200 */
[C-C-:B------:R-:W-:Y:S02]  /*0360*/  IMAD R6, R7.reuse, 0x2, R0.reuse ;  /* 0x0000000207067824 */ /* 0x140fe400078e0200 */
[C---:B------:R-:W-:Y:S02]  /*0370*/  IMAD R24, R7.reuse, 0x3, R0 ;  /* 0x0000000307187824 */ /* 0x040fe400078e0200 */
[----:B------:R-:W-:Y:S01]  /*0380*/  IMAD R23, R7, 0xc, R8 ;  /* 0x0000000c07177824 */ /* 0x000fe200078e0208 */
[----:B-12---:R-:W-:-:S12]  /*0390*/  ULEA UR4, UR5, UR4, 0x18 ;  /* 0x0000000405047291 */ /* 0x006fd8000f8ec0ff */
.L_x_2:
[----:B------:R-:W-:Y:S02]  /*03a0*/  ISETP.GE.U32.AND P0, PT, R13, UR6, PT ;  /* 0x000000060d007c0c */ /* 0x000fe4000bf06070 */
[----:B------:R-:W-:Y:S02]  /*03b0*/  ISETP.GE.U32.AND P2, PT, R12, UR6, PT ;  /* 0x000000060c007c0c */ /* 0x000fe4000bf46070 */
[-C--:B------:R-:W-:Y:S02]  /*03c0*/  ISETP.GE.OR P0, PT, R22, R3.reuse, P0 ;  /* 0x000000031600720c */ /* 0x080fe40000706670 */
[----:B------:R-:W-:Y:S02]  /*03d0*/  ISETP.GE.U32.AND P3, PT, R9, UR6, PT ;  /* 0x0000000609007c0c */ /* 0x000fe4000bf66070 */
[----:B------:R-:W-:Y:S02]  /*03e0*/  ISETP.GE.U32.AND P1, PT, R11, UR6, PT ;  /* 0x000000060b007c0c */ /* 0x000fe4000bf26070 */
[----:B------:R-:W-:-:S02]  /*03f0*/  ISETP.GE.OR P2, PT, R10, R3, P2 ;  /* 0x000000030a00720c */ /* 0x000fc40001746670 */
[-C--:B------:R-:W-:Y:S02]  /*0400*/  ISETP.GE.OR P3, PT, R6, R3.reuse, P3 ;  /* 0x000000030600720c */ /* 0x080fe40001f66670 */
[----:B------:R-:W-:-:S03]  /*0410*/  ISETP.GE.OR P1, PT, R24, R3, P1 ;  /* 0x000000031800720c */ /* 0x000fc60000f26670 */
[----:B0-----:R-:W0:Y:S08]  /*0420*/  @!P0 LDC.64 R20, c[0x0][0x380] ;  /* 0x0000e000ff148b82 */ /* 0x001e300000000a00 */
[----:B------:R-:W1:Y:S08]  /*0430*/  @!P2 LDC.64 R14, c[0x0][0x380] ;  /* 0x0000e000ff0eab82 */ /* 0x000e700000000a00 */
[----:B------:R-:W2:Y:S08]  /*0440*/  @!P3 LDC.64 R16, c[0x0][0x380] ;  /* 0x0000e000ff10bb82 */ /* 0x000eb00000000a00 */
[----:B------:R-:W3:Y:S01]  /*0450*/  @!P1 LDC.64 R18, c[0x0][0x380] ;  /* 0x0000e000ff129b82 */ /* 0x000ee20000000a00 */
[----:B0-----:R-:W-:-:S06]  /*0460*/  @!P0 IMAD.WIDE.U32 R20, R13, 0x4, R20 ;  /* 0x000000040d148825 */ /* 0x001fcc00078e0014 */
[----:B------:R-:W4:Y:S01]  /*0470*/  @!P0 LDG.E R21, desc[UR14][R20.64] ;  /* 0x0000000e14158981 */ /* 0x000f22000c1e1900 */
[----:B-1----:R-:W-:-:S06]  /*0480*/  @!P2 IMAD.WIDE.U32 R14, R12, 0x4, R14 ;  /* 0x000000040c0ea825 */ /* 0x002fcc00078e000e */
[----:B------:R-:W5:Y:S01]  /*0490*/  @!P2 LDG.E R14, desc[UR14][R14.64] ;  /* 0x0000000e0e0ea981 */ /* 0x000f62000c1e1900 */
[----:B--2---:R-:W-:-:S06]  /*04a0*/  @!P3 IMAD.WIDE.U32 R16, R9, 0x4, R16 ;  /* 0x000000040910b825 */ /* 0x004fcc00078e0010 */
[----:B------:R-:W2:Y:S01]  /*04b0*/  @!P3 LDG.E R16, desc[UR14][R16.64] ;  /* 0x0000000e1010b981 */ /* 0x000ea2000c1e1900 */
[----:B---3--:R-:W-:-:S06]  /*04c0*/  @!P1 IMAD.WIDE.U32 R18, R11, 0x4, R18 ;  /* 0x000000040b129825 */ /* 0x008fcc00078e0012 */
[----:B------:R-:W3:Y:S01]  /*04d0*/  @!P1 LDG.E R18, desc[UR14][R18.64] ;  /* 0x0000000e12129981 */ /* 0x000ee2000c1e1900 */
[----:B------:R-:W-:Y:S02]  /*04e0*/  VIADD R25, R25, 0x4 ;  /* 0x0000000419197836 */ /* 0x000fe40000000000 */
[C-C-:B------:R-:W-:Y:S02]  /*04f0*/  @!P2 IMAD R27, R7.reuse, 0x4, R8.reuse ;  /* 0x00000004071ba824 */ /* 0x140fe400078e0208 */
[C---:B------:R-:W-:Y:S01]  /*0500*/  @!P3 IMAD R29, R7.reuse, 0x8, R8 ;  /* 0x00000008071db824 */ /* 0x040fe200078e0208 */
[C---:B------:R-:W-:Y:S01]  /*0510*/  LEA R6, R7.reuse, R6, 0x2 ;  /* 0x0000000607067211 */ /* 0x040fe200078e10ff */
[C---:B------:R-:W-:Y:S02]  /*0520*/  IMAD R22, R7.reuse, 0x4, R22 ;  /* 0x0000000407167824 */ /* 0x040fe400078e0216 */
[C---:B------:R-:W-:Y:S02]  /*0530*/  IMAD R10, R7.reuse, 0x4, R10 ;  /* 0x00000004070a7824 */ /* 0x040fe400078e020a */
[----:B------:R-:W-:-:S02]  /*0540*/  IMAD R24, R7, 0x4, R24 ;  /* 0x0000000407187824 */ /* 0x000fc400078e0218 */
[C---:B------:R-:W-:Y:S02]  /*0550*/  IMAD R13, R7.reuse, 0x4, R13 ;  /* 0x00000004070d7824 */ /* 0x040fe400078e020d */
[C---:B------:R-:W-:Y:S02]  /*0560*/  IMAD R12, R7.reuse, 0x4, R12 ;  /* 0x00000004070c7824 */ /* 0x040fe400078e020c */
[C---:B------:R-:W-:Y:S02]  /*0570*/  IMAD R9, R7.reuse, 0x4, R9 ;  /* 0x0000000407097824 */ /* 0x040fe400078e0209 */
[----:B------:R-:W-:Y:S01]  /*0580*/  IMAD R11, R7, 0x4, R11 ;  /* 0x00000004070b7824 */ /* 0x000fe200078e020b */
[----:B----4-:R0:W-:Y:S01]  /*0590*/  @!P0 STS [R8+UR4], R21 ;  /* 0x0000001508008988 */ /* 0x0101e20008000804 */
[----:B------:R-:W-:-:S03]  /*05a0*/  ISETP.NE.AND P0, PT, R25, RZ, PT ;  /* 0x000000ff1900720c */ /* 0x000fc60003f05270 */
[----:B-----5:R0:W-:Y:S04]  /*05b0*/  @!P2 STS [R27+UR4], R14 ;  /* 0x0000000e1b00a988 */ /* 0x0201e80008000804 */
[----:B--2---:R0:W-:Y:S04]  /*05c0*/  @!P3 STS [R29+UR4], R16 ;  /* 0x000000101d00b988 */ /* 0x0041e80008000804 */
[----:B---3--:R0:W-:Y:S01]  /*05d0*/  @!P1 STS [R23+UR4], R18 ;  /* 0x0000001217009988 */ /* 0x0081e20008000804 */
[----:B------:R-:W-:Y:S01]  /*05e0*/  ULEA UR4, UR11, UR4, 0x4 ;  /* 0x000000040b047291 */ /* 0x000fe2000f8e20ff */
[----:B------:R-:W-:Y:S11]  /*05f0*/  @P0 BRA `(.L_x_2) ;  /* 0xfffffffc00680947 */ /* 0x000ff6000383ffff */
.L_x_1:
[----:B------:R-:W-:Y:S05]  /*0600*/  @!P4 BRA `(.L_x_0) ;  /* 0x000000000058c947 */ /* 0x000fea0003800000 */
[----:B------:R-:W1:Y:S01]  /*0610*/  S2UR UR5, SR_CgaCtaId ;  /* 0x00000000000579c3 */ /* 0x000e620000008800 */
[----:B------:R-:W-:Y:S01]  /*0620*/  UMOV UR4, 0x400 ;  /* 0x0000040000047882 */ /* 0x000fe20000000000 */
[C---:B------:R-:W-:Y:S01]  /*0630*/  IADD3 R7, PT, PT, R5.reuse, UR12, RZ ;  /* 0x0000000c05077c10 */ /* 0x040fe2000fffe0ff */
[----:B------:R-:W-:Y:S01]  /*0640*/  IMAD R6, R5, UR11, R0 ;  /* 0x0000000b05067c24 */ /* 0x000fe2000f8e0200 */
[----:B------:R-:W2:Y:S01]  /*0650*/  LDCU UR6, c[0x0][0x388] ;  /* 0x00007100ff0677ac */ /* 0x000ea20008000800 */
[----:B------:R-:W-:Y:S02]  /*0660*/  IMAD.MOV R9, RZ, RZ, -R4 ;  /* 0x000000ffff097224 */ /* 0x000fe400078e0a04 */
[----:B------:R-:W-:Y:S01]  /*0670*/  IMAD R7, R7, UR11, R0 ;  /* 0x0000000b07077c24 */ /* 0x000fe2000f8e0200 */
[----:B-1----:R-:W-:-:S06]  /*0680*/  ULEA UR4, UR5, UR4, 0x18 ;  /* 0x0000000405047291 */ /* 0x002fcc000f8ec0ff */
[----:B0-2---:R-:W-:-:S07]  /*0690*/  LEA R8, R6, UR4, 0x2 ;  /* 0x0000000406087c11 */ /* 0x005fce000f8e10ff */
.L_x_3:
[----:B------:R-:W-:-:S04]  /*06a0*/  ISETP.GE.U32.AND P0, PT, R7, UR6, PT ;  /* 0x0000000607007c0c */ /* 0x000fc8000bf06070 */
[----:B------:R-:W-:-:S13]  /*06b0*/  ISETP.GE.OR P0, PT, R6, R3, P0 ;  /* 0x000000030600720c */ /* 0x000fda0000706670 */
[----:B------:R-:W0:Y:S02]  /*06c0*/  @!P0 LDC.64 R4, c[0x0][0x380] ;  /* 0x0000e000ff048b82 */ /* 0x000e240000000a00 */
[----:B0-----:R-:W-:-:S06]  /*06d0*/  @!P0 IMAD.WIDE.U32 R4, R7, 0x4, R4 ;  /* 0x0000000407048825 */ /* 0x001fcc00078e0004 */
[----:B------:R-:W2:Y:S01]  /*06e0*/  @!P0 LDG.E R5, desc[UR14][R4.64] ;  /* 0x0000000e04058981 */ /* 0x000ea2000c1e1900 */
[----:B------:R-:W0:Y:S01]  /*06f0*/  LDC R11, c[0x0][0x360] ;  /* 0x0000d800ff0b7b82 */ /* 0x000e220000000800 */
[----:B------:R-:W-:Y:S01]  /*0700*/  VIADD R9, R9, 0x1 ;  /* 0x0000000109097836 */ /* 0x000fe20000000000 */
[----:B------:R-:W-:Y:S01]  /*0710*/  IADD3 R7, PT, PT, R7, UR11, RZ ;  /* 0x0000000b07077c10 */ /* 0x000fe2000fffe0ff */
[----:B------:R-:W-:Y:S01]  /*0720*/  VIADD R6, R6, UR11 ;  /* 0x0000000b06067c36 */ /* 0x000fe20008000000 */
[----:B--2---:R0:W-:Y:S02]  /*0730*/  @!P0 STS [R8], R5 ;  /* 0x0000000508008388 */ /* 0x0041e40000000800 */
[----:B------:R-:W-:Y:S01]  /*0740*/  ISETP.NE.AND P0, PT, R9, RZ, PT ;  /* 0x000000ff0900720c */ /* 0x000fe20003f05270 */
[----:B0-----:R-:W-:-:S12]  /*0750*/  IMAD R8, R11, 0x4, R8 ;  /* 0x000000040b087824 */ /* 0x001fd800078e0208 */
[----:B------:R-:W-:Y:S05]  /*0760*/  @P0 BRA `(.L_x_3) ;  /* 0xfffffffc00cc0947 */ /* 0x000fea000383ffff */
.L_x_0:
[----:B------:R-:W1:Y:S01]  /*0770*/  LDCU UR5, c[0x0][0x39c] ;  /* 0x00007380ff0577ac */ /* 0x000e620008000800 */
[----:B------:R-:W-:Y:S01]  /*0780*/  IMAD.MOV.U32 R5, RZ, RZ, RZ ;  /* 0x000000ffff057224 */ /* 0x000fe200078e00ff */
[----:B-1----:R-:W-:Y:S01]  /*0790*/  UISETP.GE.AND UP0, UPT, UR5, 0x1, UPT ;  /* 0x000000010500788c */ /* 0x002fe2000bf06270 */
[----:B------:R-:W-:Y:S08]  /*07a0*/  BAR.SYNC.DEFER_BLOCKING 0x0 ;  /* 0x0000000000007b1d */ /* 0x000ff00000010000 */
[----:B------:R-:W-:Y:S05]  /*07b0*/  BRA.U !UP0, `(.L_x_4) ;  /* 0x0000000908187547 */ /* 0x000fea000b800000 */
[----:B------:R-:W-:Y:S01]  /*07c0*/  UISETP.GE.U32.AND UP1, UPT, UR5, 0x8, UPT ;  /* 0x000000080500788c */ /* 0x000fe2000bf26070 */
[----:B------:R-:W-:Y:S01]  /*07d0*/  IMAD.MOV.U32 R5, RZ, RZ, RZ ;  /* 0x000000ffff057224 */ /* 0x000fe200078e00ff */
[----:B------:R-:W-:Y:S01]  /*07e0*/  ULOP3.LUT UR10, UR5, 0x7, URZ, 0xc0, !UPT ;  /* 0x00000007050a7892 */ /* 0x000fe2000f8ec0ff */
[----:B------:R-:W-:-:S03]  /*07f0*/  UMOV UR4, URZ ;  /* 0x000000ff00047c82 */ /* 0x000fc60008000000 */
[----:B------:R-:W-:-:S03]  /*0800*/  UISETP.NE.AND UP0, UPT, UR10, URZ, UPT ;  /* 0x000000ff0a00728c */ /* 0x000fc6000bf05270 */
[----:B------:R-:W-:Y:S08]  /*0810*/  BRA.U !UP1, `(.L_x_5) ;  /* 0x0000000109f07547 */ /* 0x000ff0000b800000 */
[----:B------:R-:W1:Y:S01]  /*0820*/  S2UR UR6, SR_CgaCtaId ;  /* 0x00000000000679c3 */ /* 0x000e620000008800 */
[----:B------:R-:W-:Y:S01]  /*0830*/  ULOP3.LUT UR4, UR5, 0x7ffffff8, URZ, 0xc0, !UPT ;  /* 0x7ffffff805047892 */ /* 0x000fe2000f8ec0ff */
[----:B------:R-:W-:Y:S01]  /*0840*/  IMAD.MOV.U32 R5, RZ, RZ, RZ ;  /* 0x000000ffff057224 */ /* 0x000fe200078e00ff */
[----:B------:R-:W2:Y:S01]  /*0850*/  LDCU UR8, c[0x0][0x388] ;  /* 0x00007100ff0877ac */ /* 0x000ea20008000800 */
[----:B------:R-:W-:Y:S02]  /*0860*/  UMOV UR5, 0x400 ;  /* 0x0000040000057882 */ /* 0x000fe40000000000 */
[----:B-1----:R-:W-:-:S03]  /*0870*/  ULEA UR7, UR6, UR5, 0x18 ;  /* 0x0000000506077291 */ /* 0x002fc6000f8ec0ff */
[----:B--2---:R-:W-:-:S09]  /*0880*/  UMOV UR5, URZ ;  /* 0x000000ff00057c82 */ /* 0x004fd20008000000 */
.L_x_6:
[----:B------:R-:W-:Y:S01]  /*0890*/  VIADD R10, R0, UR5 ;  /* 0x00000005000a7c36 */ /* 0x000fe20008000000 */
[----:B------:R-:W-:Y:S01]  /*08a0*/  UMOV UR6, UR8 ;  /* 0x0000000800067c82 */ /* 0x000fe20008000000 */
[----:B------:R-:W-:-:S03]  /*08b0*/  UIADD3 UR5, UPT, UPT, UR5, 0x8, URZ ;  /* 0x0000000805057890 */ /* 0x000fc6000fffe0ff */
[C---:B------:R-:W-:Y:S01]  /*08c0*/  IADD3 R11, PT, PT, R10.reuse, UR9, RZ ;  /* 0x000000090a0b7c10 */ /* 0x040fe2000fffe0ff */
[----:B------:R-:W-:Y:S01]  /*08d0*/  UISETP.NE.AND UP1, UPT, UR5, UR4, UPT ;  /* 0x000000040500728c */ /* 0x000fe2000bf25270 */
[C---:B------:R-:W-:Y:S02]  /*08e0*/  LEA R13, R10.reuse, UR7, 0x2 ;  /* 0x000000070a0d7c11 */ /* 0x040fe4000f8e10ff */
[C---:B------:R-:W-:Y:S01]  /*08f0*/  ISETP.GE.AND P5, PT, R11.reuse, UR6, PT ;  /* 0x000000060b007c0c */ /* 0x040fe2000bfa6270 */
[C---:B------:R-:W-:Y:S02]  /*0900*/  VIADD R6, R11.reuse, 0x1 ;  /* 0x000000010b067836 */ /* 0x040fe40000000000 */
[C---:B------:R-:W-:Y:S01]  /*0910*/  VIADD R7, R11.reuse, 0x2 ;  /* 0x000000020b077836 */ /* 0x040fe20000000000 */
[-C--:B------:R-:W-:Y:S01]  /*0920*/  ISETP.GE.U32.OR P5, PT, R10, R3.reuse, P5 ;  /* 0x000000030a00720c */ /* 0x080fe20002fa6470 */
[----:B0-----:R-:W-:Y:S01]  /*0930*/  VIADD R8, R11, 0x3 ;  /* 0x000000030b087836 */ /* 0x001fe20000000000 */
[----:B------:R-:W-:Y:S01]  /*0940*/  ISETP.GE.AND P0, PT, R6, UR6, PT ;  /* 0x0000000606007c0c */ /* 0x000fe2000bf06270 */
[----:B------:R-:W-:Y:S01]  /*0950*/  VIADD R6, R10, 0x1 ;  /* 0x000000010a067836 */ /* 0x000fe20000000000 */
[----:B------:R-:W-:Y:S01]  /*0960*/  ISETP.GE.AND P4, PT, R7, UR6, PT ;  /* 0x0000000607007c0c */ /* 0x000fe2000bf86270 */
[C---:B------:R-:W-:Y:S01]  /*0970*/  VIADD R9, R11.reuse, 0x5 ;  /* 0x000000050b097836 */ /* 0x040fe20000000000 */
[----:B------:R-:W-:Y:S01]  /*0980*/  ISETP.GE.AND P3, PT, R8, UR6, PT ;  /* 0x0000000608007c0c */ /* 0x000fe2000bf66270 */
[----:B------:R-:W-:Y:S01]  /*0990*/  VIADD R8, R10, 0x3 ;  /* 0x000000030a087836 */ /* 0x000fe20000000000 */
[----:B------:R-:W-:Y:S01]  /*09a0*/  ISETP.GE.U32.OR P0, PT, R6, R3, P0 ;  /* 0x000000030600720c */ /* 0x000fe20000706470 */
[----:B------:R-:W-:Y:S01]  /*09b0*/  VIADD R6, R10, 0x2 ;  /* 0x000000020a067836 */ /* 0x000fe20000000000 */
[----:B------:R-:W-:-:S02]  /*09c0*/  IADD3 R7, PT, PT, R11, 0x4, RZ ;  /* 0x000000040b077810 */ /* 0x000fc40007ffe0ff */
[-C--:B------:R-:W-:Y:S01]  /*09d0*/  ISETP.GE.U32.OR P3, PT, R8, R3.reuse, P3 ;  /* 0x000000030800720c */ /* 0x080fe20001f66470 */
[----:B------:R-:W0:Y:S01]  /*09e0*/  @!P5 LDS R4, [R13] ;  /* 0x000000000d04d984 */ /* 0x000e220000000800 */
[-C--:B------:R-:W-:Y:S01]  /*09f0*/  ISETP.GE.U32.OR P4, PT, R6, R3.reuse, P4 ;  /* 0x000000030600720c */ /* 0x080fe20002786470 */
[C---:B------:R-:W-:Y:S01]  /*0a00*/  VIADD R8, R10.reuse, 0x5 ;  /* 0x000000050a087836 */ /* 0x040fe20000000000 */
[----:B------:R-:W-:Y:S02]  /*0a10*/  IADD3 R6, PT, PT, R10, 0x4, RZ ;  /* 0x000000040a067810 */ /* 0x000fe40007ffe0ff */
[----:B------:R-:W-:Y:S01]  /*0a20*/  ISETP.GE.AND P2, PT, R7, UR6, PT ;  /* 0x0000000607007c0c */ /* 0x000fe2000bf46270 */
[----:B------:R-:W-:Y:S01]  /*0a30*/  VIADD R7, R11, 0x6 ;  /* 0x000000060b077836 */ /* 0x000fe20000000000 */
[----:B------:R-:W-:Y:S02]  /*0a40*/  ISETP.GE.AND P6, PT, R9, UR6, PT ;  /* 0x0000000609007c0c */ /* 0x000fe4000bfc6270 */
[----:B------:R-:W-:-:S02]  /*0a50*/  ISETP.GE.U32.OR P2, PT, R6, R3, P2 ;  /* 0x000000030600720c */ /* 0x000fc40001746470 */
[----:B------:R-:W1:Y:S01]  /*0a60*/  @!P0 LDS R6, [R13+0x4] ;  /* 0x000004000d068984 */ /* 0x000e620000000800 */
[----:B------:R-:W-:Y:S01]  /*0a70*/  ISETP.GE.AND P1, PT, R7, UR6, PT ;  /* 0x0000000607007c0c */ /* 0x000fe2000bf26270 */
[----:B------:R-:W-:Y:S01]  /*0a80*/  VIADD R7, R11, 0x7 ;  /* 0x000000070b077836 */ /* 0x000fe20000000000 */
[----:B------:R-:W-:Y:S01]  /*0a90*/  ISETP.GE.U32.OR P6, PT, R8, R3, P6 ;  /* 0x000000030800720c */ /* 0x000fe200037c6470 */
[C---:B------:R-:W-:Y:S02]  /*0aa0*/  VIADD R8, R10.reuse, 0x6 ;  /* 0x000000060a087836 */ /* 0x040fe40000000000 */
[----:B------:R-:W-:-:S03]  /*0ab0*/  VIADD R10, R10, 0x7 ;  /* 0x000000070a0a7836 */ /* 0x000fc60000000000 */
[----:B------:R-:W-:Y:S02]  /*0ac0*/  ISETP.GE.U32.OR P1, PT, R8, R3, P1 ;  /* 0x000000030800720c */ /* 0x000fe40000f26470 */
[----:B------:R-:W-:Y:S05]  /*0ad0*/  @!P3 LDS R8, [R13+0xc] ;  /* 0x00000c000d08b984 */ /* 0x000fea0000000800 */
[----:B------:R-:W-:Y:S06]  /*0ae0*/  @!P6 LDS R12, [R13+0x14] ;  /* 0x000014000d0ce984 */ /* 0x000fec0000000800 */
[----:B------:R-:W-:Y:S01]  /*0af0*/  @!P1 LDS R14, [R13+0x18] ;  /* 0x000018000d0e9984 */ /* 0x000fe20000000800 */
[----:B0-----:R-:W-:Y:S01]  /*0b00*/  @!P5 FADD R5, R5, R4 ;  /* 0x000000040505d221 */ /* 0x001fe20000000000 */
[----:B------:R-:W-:-:S02]  /*0b10*/  ISETP.GE.AND P5, PT, R7, UR6, PT ;  /* 0x0000000607007c0c */ /* 0x000fc4000bfa6270 */
[----:B------:R-:W0:Y:S02]  /*0b20*/  @!P4 LDS R4, [R13+0x8] ;  /* 0x000008000d04c984 */ /* 0x000e240000000800 */
[----:B------:R-:W-:Y:S02]  /*0b30*/  ISETP.GE.U32.OR P5, PT, R10, R3, P5 ;  /* 0x000000030a00720c */ /* 0x000fe40002fa6470 */
[----:B------:R-:W2:Y:S01]  /*0b40*/  @!P2 LDS R10, [R13+0x10] ;  /* 0x000010000d0aa984 */ /* 0x000ea20000000800 */
[----:B-1----:R-:W-:-:S10]  /*0b50*/  @!P0 FADD R5, R5, R6 ;  /* 0x0000000605058221 */ /* 0x002fd40000000000 */
[----:B------:R-:W1:Y:S01]  /*0b60*/  @!P5 LDS R16, [R13+0x1c] ;  /* 0x00001c000d10d984 */ /* 0x000e620000000800 */
[----:B0-----:R-:W-:-:S04]  /*0b70*/  @!P4 FADD R5, R5, R4 ;  /* 0x000000040505c221 */ /* 0x001fc80000000000 */
[----:B------:R-:W-:-:S04]  /*0b80*/  @!P3 FADD R5, R5, R8 ;  /* 0x000000080505b221 */ /* 0x000fc80000000000 */
[----:B--2---:R-:W-:-:S04]  /*0b90*/  @!P2 FADD R5, R5, R10 ;  /* 0x0000000a0505a221 */ /* 0x004fc80000000000 */
[----:B------:R-:W-:-:S04]  /*0ba0*/  @!P6 FADD R5, R5, R12 ;  /* 0x0000000c0505e221 */ /* 0x000fc80000000000 */
[----:B------:R-:W-:-:S04]  /*0bb0*/  @!P1 FADD R5, R5, R14 ;  /* 0x0000000e05059221 */ /* 0x000fc80000000000 */
[----:B-1----:R-:W-:Y:S01]  /*0bc0*/  @!P5 FADD R5, R5, R16 ;  /* 0x000000100505d221 */ /* 0x002fe20000000000 */
[----:B------:R-:W-:Y:S06]  /*0bd0*/  BRA.U UP1, `(.L_x_6) ;  /* 0xfffffffd012c7547 */ /* 0x000fec000b83ffff */
.L_x_5:
[----:B------:R-:W-:Y:S05]  /*0be0*/  BRA.U !UP0, `(.L_x_4) ;  /* 0x00000005080c7547 */ /* 0x000fea000b800000 */
[----:B------:R-:W1:Y:S01]  /*0bf0*/  LDCU UR5, c[0x0][0x39c] ;  /* 0x00007380ff0577ac */ /* 0x000e620008000800 */
[----:B------:R-:W-:Y:S02]  /*0c00*/  UISETP.GE.U32.AND UP0, UPT, UR10, 0x4, UPT ;  /* 0x000000040a00788c */ /* 0x000fe4000bf06070 */
[----:B-1----:R-:W-:-:S04]  /*0c10*/  ULOP3.LUT UR11, UR5, 0x3, URZ, 0xc0, !UPT ;  /* 0x00000003050b7892 */ /* 0x002fc8000f8ec0ff */
[----:B------:R-:W-:-:S03]  /*0c20*/  UISETP.NE.AND UP1, UPT, UR11, URZ, UPT ;  /* 0x000000ff0b00728c */ /* 0x000fc6000bf25270 */
[----:B------:R-:W-:Y:S08]  /*0c30*/  BRA.U !UP0, `(.L_x_7) ;  /* 0x0000000108747547 */ /* 0x000ff0000b800000 */
[----:B------:R-:W1:Y:S01]  /*0c40*/  S2UR UR8, SR_CgaCtaId ;  /* 0x00000000000879c3 */ /* 0x000e620000008800 */
[----:B0-----:R-:W-:Y:S01]  /*0c50*/  IADD3 R8, PT, PT, R0, UR4, RZ ;  /* 0x0000000400087c10 */ /* 0x001fe2000fffe0ff */
[----:B------:R-:W-:Y:S01]  /*0c60*/  UMOV UR7, 0x400 ;  /* 0x0000040000077882 */ /* 0x000fe20000000000 */
[----:B------:R-:W-:-:S03]  /*0c70*/  UIADD3 UR4, UPT, UPT, UR4, 0x4, URZ ;  /* 0x0000000404047890 */ /* 0x000fc6000fffe0ff */
[----:B------:R-:W-:-:S04]  /*0c80*/  VIADD R7, R8, UR9 ;  /* 0x0000000908077c36 */ /* 0x000fc80008000000 */
[C---:B------:R-:W-:Y:S01]  /*0c90*/  VIADD R4, R7.reuse, 0x1 ;  /* 0x0000000107047836 */ /* 0x040fe20000000000 */
[C---:B------:R-:W-:Y:S01]  /*0ca0*/  ISETP.GE.AND P0, PT, R7.reuse, UR6, PT ;  /* 0x0000000607007c0c */ /* 0x040fe2000bf06270 */
[C---:B------:R-:W-:Y:S01]  /*0cb0*/  VIADD R6, R7.reuse, 0x2 ;  /* 0x0000000207067836 */ /* 0x040fe20000000000 */
[----:B------:R-:W-:Y:S02]  /*0cc0*/  IADD3 R7, PT, PT, R7, 0x3, RZ ;  /* 0x0000000307077810 */ /* 0x000fe40007ffe0ff */
[----:B------:R-:W-:Y:S01]  /*0cd0*/  ISETP.GE.AND P1, PT, R4, UR6, PT ;  /* 0x0000000604007c0c */ /* 0x000fe2000bf26270 */
[C---:B------:R-:W-:Y:S01]  /*0ce0*/  VIADD R4, R8.reuse, 0x1 ;  /* 0x0000000108047836 */ /* 0x040fe20000000000 */
[-C--:B------:R-:W-:Y:S02]  /*0cf0*/  ISETP.GE.U32.OR P0, PT, R8, R3.reuse, P0 ;  /* 0x000000030800720c */ /* 0x080fe40000706470 */
[----:B------:R-:W-:Y:S01]  /*0d00*/  ISETP.GE.AND P2, PT, R6, UR6, PT ;  /* 0x0000000606007c0c */ /* 0x000fe2000bf46270 */
[----:B------:R-:W-:Y:S01]  /*0d10*/  VIADD R6, R8, 0x2 ;  /* 0x0000000208067836 */ /* 0x000fe20000000000 */
[-C--:B------:R-:W-:Y:S01]  /*0d20*/  ISETP.GE.U32.OR P1, PT, R4, R3.reuse, P1 ;  /* 0x000000030400720c */ /* 0x080fe20000f26470 */
[----:B------:R-:W-:Y:S01]  /*0d30*/  VIADD R4, R8, 0x3 ;  /* 0x0000000308047836 */ /* 0x000fe20000000000 */
[----:B------:R-:W-:Y:S01]  /*0d40*/  ISETP.GE.AND P3, PT, R7, UR6, PT ;  /* 0x0000000607007c0c */ /* 0x000fe2000bf66270 */
[----:B-1----:R-:W-:Y:S01]  /*0d50*/  ULEA UR7, UR8, UR7, 0x18 ;  /* 0x0000000708077291 */ /* 0x002fe2000f8ec0ff */
[----:B------:R-:W-:-:S02]  /*0d60*/  ISETP.GE.U32.OR P2, PT, R6, R3, P2 ;  /* 0x000000030600720c */ /* 0x000fc40001746470 */
[----:B------:R-:W-:-:S03]  /*0d70*/  ISETP.GE.U32.OR P3, PT, R4, R3, P3 ;  /* 0x000000030400720c */ /* 0x000fc60001f66470 */
[----:B------:R-:W-:-:S05]  /*0d80*/  LEA R7, R8, UR7, 0x2 ;  /* 0x0000000708077c11 */ /* 0x000fca000f8e10ff */
[----:B------:R-:W0:Y:S04]  /*0d90*/  @!P0 LDS R4, [R7] ;  /* 0x0000000007048984 */ /* 0x000e280000000800 */
[----:B------:R-:W1:Y:S04]  /*0da0*/  @!P1 LDS R6, [R7+0x4] ;  /* 0x0000040007069984 */ /* 0x000e680000000800 */
[----:B------:R-:W2:Y:S04]  /*0db0*/  @!P2 LDS R8, [R7+0x8] ;  /* 0x000008000708a984 */ /* 0x000ea80000000800 */
[----:B------:R-:W3:Y:S01]  /*0dc0*/  @!P3 LDS R10, [R7+0xc] ;  /* 0x00000c00070ab984 */ /* 0x000ee20000000800 */
[----:B0-----:R-:W-:-:S04]  /*0dd0*/  @!P0 FADD R5, R5, R4 ;  /* 0x0000000405058221 */ /* 0x001fc80000000000 */
[----:B-1----:R-:W-:-:S04]  /*0de0*/  @!P1 FADD R5, R5, R6 ;  /* 0x0000000605059221 */ /* 0x002fc80000000000 */
[----:B--2---:R-:W-:-:S04]  /*0df0*/  @!P2 FADD R5, R5, R8 ;  /* 0x000000080505a221 */ /* 0x004fc80000000000 */
[----:B---3--:R-:W-:-:S07]  /*0e00*/  @!P3 FADD R5, R5, R10 ;  /* 0x0000000a0505b221 */ /* 0x008fce0000000000 */
.L_x_7:
[----:B------:R-:W-:Y:S05]  /*0e10*/  BRA.U !UP1, `(.L_x_4) ;  /* 0x0000000109807547 */ /* 0x000fea000b800000 */
[----:B------:R-:W-:Y:S02]  /*0e20*/  UISETP.NE.AND UP0, UPT, UR11, 0x1, UPT ;  /* 0x000000010b00788c */ /* 0x000fe4000bf05270 */
[----:B------:R-:W-:-:S04]  /*0e30*/  ULOP3.LUT UR5, UR5, 0x1, URZ, 0xc0, !UPT ;  /* 0x0000000105057892 */ /* 0x000fc8000f8ec0ff */
[----:B------:R-:W-:-:S03]  /*0e40*/  UISETP.NE.U32.AND UP1, UPT, UR5, 0x1, UPT ;  /* 0x000000010500788c */ /* 0x000fc6000bf25070 */
[----:B------:R-:W-:Y:S08]  /*0e50*/  BRA.U !UP0, `(.L_x_8) ;  /* 0x0000000108447547 */ /* 0x000ff0000b800000 */
[----:B------:R-:W1:Y:S01]  /*0e60*/  S2UR UR7, SR_CgaCtaId ;  /* 0x00000000000779c3 */ /* 0x000e620000008800 */
[----:B------:R-:W-:Y:S01]  /*0e70*/  VIADD R6, R0, UR4 ;  /* 0x0000000400067c36 */ /* 0x000fe20008000000 */
[----:B------:R-:W-:Y:S01]  /*0e80*/  UMOV UR5, 0x400 ;  /* 0x0000040000057882 */ /* 0x000fe20000000000 */
[----:B------:R-:W-:Y:S02]  /*0e90*/  UIADD3 UR4, UPT, UPT, UR4, 0x2, URZ ;  /* 0x0000000204047890 */ /* 0x000fe4000fffe0ff */
[----:B------:R-:W-:-:S05]  /*0ea0*/  VIADD R7, R6, UR9 ;  /* 0x0000000906077c36 */ /* 0x000fca0008000000 */
[C---:B------:R-:W-:Y:S02]  /*0eb0*/  IADD3 R4, PT, PT, R7.reuse, 0x1, RZ ;  /* 0x0000000107047810 */ /* 0x040fe40007ffe0ff */
[----:B------:R-:W-:Y:S02]  /*0ec0*/  ISETP.GE.AND P0, PT, R7, UR6, PT ;  /* 0x0000000607007c0c */ /* 0x000fe4000bf06270 */
[----:B------:R-:W-:Y:S01]  /*0ed0*/  ISETP.GE.AND P1, PT, R4, UR6, PT ;  /* 0x0000000604007c0c */ /* 0x000fe2000bf26270 */
[C---:B------:R-:W-:Y:S01]  /*0ee0*/  VIADD R4, R6.reuse, 0x1 ;  /* 0x0000000106047836 */ /* 0x040fe20000000000 */
[----:B------:R-:W-:-:S04]  /*0ef0*/  ISETP.GE.U32.OR P0, PT, R6, R3, P0 ;  /* 0x000000030600720c */ /* 0x000fc80000706470 */
[----:B------:R-:W-:Y:S01]  /*0f00*/  ISETP.GE.U32.OR P1, PT, R4, R3, P1 ;  /* 0x000000030400720c */ /* 0x000fe20000f26470 */
[----:B-1----:R-:W-:-:S06]  /*0f10*/  ULEA UR5, UR7, UR5, 0x18 ;  /* 0x0000000507057291 */ /* 0x002fcc000f8ec0ff */
[----:B------:R-:W-:-:S05]  /*0f20*/  LEA R7, R6, UR5, 0x2 ;  /* 0x0000000506077c11 */ /* 0x000fca000f8e10ff */
[----:B------:R-:W1:Y:S04]  /*0f30*/  @!P0 LDS R4, [R7] ;  /* 0x0000000007048984 */ /* 0x000e680000000800 */
[----:B------:R-:W2:Y:S01]  /*0f40*/  @!P1 LDS R6, [R7+0x4] ;  /* 0x0000040007069984 */ /* 0x000ea20000000800 */
[----:B-1----:R-:W-:-:S04]  /*0f50*/  @!P0 FADD R5, R5, R4 ;  /* 0x0000000405058221 */ /* 0x002fc80000000000 */
[----:B--2---:R-:W-:-:S07]  /*0f60*/  @!P1 FADD R5, R5, R6 ;  /* 0x0000000605059221 */ /* 0x004fce0000000000 */
.L_x_8:
[----:B------:R-:W-:Y:S05]  /*0f70*/  BRA.U UP1, `(.L_x_4) ;  /* 0x0000000101287547 */ /* 0x000fea000b800000 */
[----:B------:R-:W-:-:S04]  /*0f80*/  VIADD R0, R0, UR4 ;  /* 0x0000000400007c36 */ /* 0x000fc80008000000 */
[----:B------:R-:W-:-:S05]  /*0f90*/  VIADD R4, R0, UR9 ;  /* 0x0000000900047c36 */ /* 0x000fca0008000000 */
[----:B------:R-:W-:-:S04]  /*0fa0*/  ISETP.GE.AND P0, PT, R4, UR6, PT ;  /* 0x0000000604007c0c */ /* 0x000fc8000bf06270 */
[----:B------:R-:W-:-:S13]  /*0fb0*/  ISETP.GE.U32.OR P0, PT, R0, R3, P0 ;  /* 0x000000030000720c */ /* 0x000fda0000706470 */
[----:B------:R-:W1:Y:S01]  /*0fc0*/  @!P0 S2R R4, SR_CgaCtaId ;  /* 0x0000000000048919 */ /* 0x000e620000008800 */
[----:B------:R-:W-:-:S04]  /*0fd0*/  @!P0 MOV R3, 0x400 ;  /* 0x0000040000038802 */ /* 0x000fc80000000f00 */
[----:B-1----:R-:W-:-:S05]  /*0fe0*/  @!P0 LEA R3, R4, R3, 0x18 ;  /* 0x0000000304038211 */ /* 0x002fca00078ec0ff */
[----:B------:R-:W-:-:S06]  /*0ff0*/  @!P0 IMAD R0, R0, 0x4, R3 ;  /* 0x0000000400008824 */ /* 0x000fcc00078e0203 */
[----:B------:R-:W1:Y:S02]  /*1000*/  @!P0 LDS R0, [R0] ;  /* 0x0000000000008984 */ /* 0x000e640000000800 */
[----:B-1----:R-:W-:-:S07]  /*1010*/  @!P0 FADD R5, R5, R0 ;  /* 0x0000000005058221 */ /* 0x002fce0000000000 */
.L_x_4:
[----:B------:R-:W1:Y:S01]  /*1020*/  LDCU UR4, c[0x0][0x39c] ;  /* 0x00007380ff0477ac */ /* 0x000e620008000800 */
[----:B------:R-:W-:Y:S01]  /*1030*/  BSSY.RECONVERGENT B0, `(.L_x_9) ;  /* 0x000000e000007945 */ /* 0x000fe20003800200 */
[----:B-1----:R-:W-:-:S04]  /*1040*/  I2FP.F32.S32 R6, UR4 ;  /* 0x0000000400067c45 */ /* 0x002fc80008201400 */
[----:B------:R-:W1:Y:S08]  /*1050*/  MUFU.RCP R3, R6 ;  /* 0x0000000600037308 */ /* 0x000e700000001000 */
[----:B------:R-:W2:Y:S01]  /*1060*/  FCHK P0, R5, R6 ;  /* 0x0000000605007302 */ /* 0x000ea20000000000 */
[----:B-1----:R-:W-:-:S04]  /*1070*/  FFMA R0, -R6, R3, 1 ;  /* 0x3f80000006007423 */ /* 0x002fc80000000103 */
[----:B------:R-:W-:-:S04]  /*1080*/  FFMA R0, R3, R0, R3 ;  /* 0x0000000003007223 */ /* 0x000fc80000000003 */
[----:B------:R-:W-:-:S04]  /*1090*/  FFMA R3, R0, R5, RZ ;  /* 0x0000000500037223 */ /* 0x000fc800000000ff */
[----:B------:R-:W-:-:S04]  /*10a0*/  FFMA R4, -R6, R3, R5 ;  /* 0x0000000306047223 */ /* 0x000fc80000000105 */
[----:B------:R-:W-:Y:S01]  /*10b0*/  FFMA R7, R0, R4, R3 ;  /* 0x0000000400077223 */ /* 0x000fe20000000003 */
[----:B--2---:R-:W-:Y:S06]  /*10c0*/  @!P0 BRA `(.L_x_10) ;  /* 0x0000000000108947 */ /* 0x004fec0003800000 */
[----:B------:R-:W-:Y:S02]  /*10d0*/  MOV R3, R5 ;  /* 0x0000000500037202 */ /* 0x000fe40000000f00 */
[----:B------:R-:W-:-:S07]  /*10e0*/  MOV R4, 0x1100 ;  /* 0x0000110000047802 */ /* 0x000fce0000000f00 */
[----:B0-----:R-:W-:Y:S05]  /*10f0*/  CALL.REL.NOINC `($__internal_0_$__cuda_sm3x_div_rn_noftz_f32_slowpath) ;  /* 0x0000000000247944 */ /* 0x001fea0003c00000 */
[----:B------:R-:W-:-:S07]  /*1100*/  IMAD.MOV.U32 R7, RZ, RZ, R0 ;  /* 0x000000ffff077224 */ /* 0x000fce00078e0000 */
.L_x_10:
[----:B------:R-:W-:Y:S05]  /*1110*/  BSYNC.RECONVERGENT B0 ;  /* 0x0000000000007941 */ /* 0x000fea0003800200 */
.L_x_9:
[----:B------:R-:W1:Y:S02]  /*1120*/  LDCU UR4, c[0x0][0x398] ;  /* 0x00007300ff0477ac */ /* 0x000e640008000800 */
[----:B-1----:R-:W-:-:S13]  /*1130*/  ISETP.GE.AND P0, PT, R2, UR4, PT ;  /* 0x0000000402007c0c */ /* 0x002fda000bf06270 */
[----:B------:R-:W-:Y:S05]  /*1140*/  @P0 EXIT ;  /* 0x000000000000094d */ /* 0x000fea0003800000 */
[----:B------:R-:W1:Y:S02]  /*1150*/  LDC.64 R4, c[0x0][0x390] ;  /* 0x0000e400ff047b82 */ /* 0x000e640000000a00 */
[----:B-1----:R-:W-:-:S05]  /*1160*/  IMAD.WIDE R2, R2, 0x4, R4 ;  /* 0x0000000402027825 */ /* 0x002fca00078e0204 */
[----:B------:R-:W-:Y:S01]  /*1170*/  STG.E desc[UR14][R2.64], R7 ;  /* 0x0000000702007986 */ /* 0x000fe2000c10190e */
[----:B------:R-:W-:Y:S05]  /*1180*/  EXIT ;  /* 0x000000000000794d */ /* 0x000fea0003800000 */
        .weak           $__internal_0_$__cuda_sm3x_div_rn_noftz_f32_slowpath
        .type           $__internal_0_$__cuda_sm3x_div_rn_noftz_f32_slowpath,@function
        .size           $__internal_0_$__cuda_sm3x_div_rn_noftz_f32_slowpath,(.L_x_43 - $__internal_0_$__cuda_sm3x_div_rn_noftz_f32_slowpath)
$__internal_0_$__cuda_sm3x_div_rn_noftz_f32_slowpath:
[----:B------:R-:W-:Y:S01]  /*1190*/  SHF.R.U32.HI R5, RZ, 0x17, R6 ;  /* 0x00000017ff057819 */ /* 0x000fe20000011606 */
[----:B------:R-:W-:Y:S01]  /*11a0*/  BSSY.RECONVERGENT B1, `(.L_x_11) ;  /* 0x0000063000017945 */ /* 0x000fe20003800200 */
[----:B------:R-:W-:Y:S02]  /*11b0*/  SHF.R.U32.HI R0, RZ, 0x17, R3 ;  /* 0x00000017ff007819 */ /* 0x000fe40000011603 */
[----:B------:R-:W-:Y:S02]  /*11c0*/  LOP3.LUT R5, R5, 0xff, RZ, 0xc0, !PT ;  /* 0x000000ff05057812 */ /* 0x000fe400078ec0ff */
[----:B------:R-:W-:-:S03]  /*11d0*/  LOP3.LUT R10, R0, 0xff, RZ, 0xc0, !PT ;  /* 0x000000ff000a7812 */ /* 0x000fc600078ec0ff */
[----:B------:R-:W-:Y:S02]  /*11e0*/  VIADD R8, R5, 0xffffffff ;  /* 0xffffffff05087836 */ /* 0x000fe40000000000 */
[----:B------:R-:W-:-:S03]  /*11f0*/  VIADD R9, R10, 0xffffffff ;  /* 0xffffffff0a097836 */ /* 0x000fc60000000000 */
[----:B------:R-:W-:-:S04]  /*1200*/  ISETP.GT.U32.AND P0, PT, R8, 0xfd, PT ;  /* 0x000000fd0800780c */ /* 0x000fc80003f04070 */
[----:B------:R-:W-:-:S13]  /*1210*/  ISETP.GT.U32.OR P0, PT, R9, 0xfd, P0 ;  /* 0x000000fd0900780c */ /* 0x000fda0000704470 */
[----:B------:R-:W-:Y:S01]  /*1220*/  @!P0 IMAD.MOV.U32 R7, RZ, RZ, RZ ;  /* 0x000000ffff078224 */ /* 0x000fe200078e00ff */
[----:B------:R-:W-:Y:S06]  /*1230*/  @!P0 BRA `(.L_x_12) ;  /* 0x0000000000608947 */ /* 0x000fec0003800000 */
[----:B------:R-:W-:Y:S02]  /*1240*/  FSETP.GTU.FTZ.AND P0, PT, |R3|, +INF , PT ;  /* 0x7f8000000300780b */ /* 0x000fe40003f1c200 */
[----:B------:R-:W-:Y:S02]  /*1250*/  FSETP.GTU.FTZ.AND P1, PT, |R6|, +INF , PT ;  /* 0x7f8000000600780b */ /* 0x000fe40003f3c200 */
[----:B------:R-:W-:Y:S02]  /*1260*/  MOV R0, R6 ;  /* 0x0000000600007202 */ /* 0x000fe40000000f00 */
[----:B------:R-:W-:-:S13]  /*1270*/  PLOP3.LUT P0, PT, P0, P1, PT, 0xf8, 0x8f ;  /* 0x00000000008f781c */ /* 0x000fda0000703f70 */
[----:B------:R-:W-:Y:S05]  /*1280*/  @P0 BRA `(.L_x_13) ;  /* 0x00000004004c0947 */ /* 0x000fea0003800000 */
[----:B------:R-:W-:-:S13]  /*1290*/  LOP3.LUT P0, RZ, R6, 0x7fffffff, R3, 0xc8, !PT ;  /* 0x7fffffff06ff7812 */ /* 0x000fda000780c803 */
[----:B------:R-:W-:Y:S05]  /*12a0*/  @!P0 BRA `(.L_x_14) ;  /* 0x00000004003c8947 */ /* 0x000fea0003800000 */
[C---:B------:R-:W-:Y:S02]  /*12b0*/  FSETP.NEU.FTZ.AND P1, PT, |R3|.reuse, +INF , PT ;  /* 0x7f8000000300780b */ /* 0x040fe40003f3d200 */
[----:B------:R-:W-:Y:S02]  /*12c0*/  FSETP.NEU.FTZ.AND P0, PT, |R0|, +INF , PT ;  /* 0x7f8000000000780b */ /* 0x000fe40003f1d200 */
[----:B------:R-:W-:-:S11]  /*12d0*/  FSETP.NEU.FTZ.AND P2, PT, |R3|, +INF , PT ;  /* 0x7f8000000300780b */ /* 0x000fd60003f5d200 */
[----:B------:R-:W-:Y:S05]  /*12e0*/  @!P0 BRA !P1, `(.L_x_14) ;  /* 0x00000004002c8947 */ /* 0x000fea0004800000 */
[----:B------:R-:W-:-:S04]  /*12f0*/  LOP3.LUT P1, RZ, R3, 0x7fffffff, RZ, 0xc0, !PT ;  /* 0x7fffffff03ff7812 */ /* 0x000fc8000782c0ff */
[----:B------:R-:W-:-:S13]  /*1300*/  PLOP3.LUT P0, PT, P0, P1, PT, 0x2f, 0xf2 ;  /* 0x0000000000f2781c */ /* 0x000fda0000702577 */
[----:B------:R-:W-:Y:S05]  /*1310*/  @P0 BRA `(.L_x_15) ;  /* 0x0000000400180947 */ /* 0x000fea0003800000 */
[----:B------:R-:W-:-:S04]  /*1320*/  LOP3.LUT P0, RZ, R6, 0x7fffffff, RZ, 0xc0, !PT ;  /* 0x7fffffff06ff7812 */ /* 0x000fc8000780c0ff */
[----:B------:R-:W-:-:S13]  /*1330*/  PLOP3.LUT P0, PT, P2, P0, PT, 0x2f, 0xf2 ;  /* 0x0000000000f2781c */ /* 0x000fda0001700577 */
[----:B------:R-:W-:Y:S05]  /*1340*/  @P0 BRA `(.L_x_16) ;  /* 0x0000000400000947 */ /* 0x000fea0003800000 */
[----:B------:R-:W-:Y:S02]  /*1350*/  ISETP.GE.AND P0, PT, R9, RZ, PT ;  /* 0x000000ff0900720c */ /* 0x000fe40003f06270 */
[----:B------:R-:W-:-:S11]  /*1360*/  ISETP.GE.AND P1, PT, R8, RZ, PT ;  /* 0x000000ff0800720c */ /* 0x000fd60003f26270 */
[----:B------:R-:W-:Y:S02]  /*1370*/  @P0 IMAD.MOV.U32 R7, RZ, RZ, RZ ;  /* 0x000000ffff070224 */ /* 0x000fe400078e00ff */
[----:B------:R-:W-:Y:S01]  /*1380*/  @!P0 FFMA R3, R3, 1.84467440737095516160e+19, RZ ;  /* 0x5f80000003038823 */ /* 0x000fe200000000ff */
[----:B------:R-:W-:Y:S02]  /*1390*/  @!P0 IMAD.MOV.U32 R7, RZ, RZ, -0x40 ;  /* 0xffffffc0ff078424 */ /* 0x000fe400078e00ff */
[----:B------:R-:W-:Y:S02]  /*13a0*/  @!P1 FFMA R6, R0, 1.84467440737095516160e+19, RZ ;  /* 0x5f80000000069823 */ /* 0x000fe400000000ff */
[----:B------:R-:W-:-:S07]  /*13b0*/  @!P1 VIADD R7, R7, 0x40 ;  /* 0x0000004007079836 */ /* 0x000fce0000000000 */
.L_x_12:
[----:B------:R-:W-:Y:S01]  /*13c0*/  LEA R9, R5, 0xc0800000, 0x17 ;  /* 0xc080000005097811 */ /* 0x000fe200078eb8ff */
[----:B------:R-:W-:Y:S04]  /*13d0*/  BSSY.RECONVERGENT B2, `(.L_x_17) ;  /* 0x0000036000027945 */ /* 0x000fe80003800200 */
[----:B------:R-:W-:Y:S01]  /*13e0*/  IMAD.IADD R9, R6, 0x1, -R9 ;  /* 0x0000000106097824 */ /* 0x000fe200078e0a09 */
[----:B------:R-:W-:-:S03]  /*13f0*/  IADD3 R6, PT, PT, R10, -0x7f, RZ ;  /* 0xffffff810a067810 */ /* 0x000fc60007ffe0ff */
[----:B------:R-:W0:Y:S01]  /*1400*/  MUFU.RCP R8, R9 ;  /* 0x0000000900087308 */ /* 0x000e220000001000 */
[----:B------:R-:W-:Y:S01]  /*1410*/  FADD.FTZ R11, -R9, -RZ ;  /* 0x800000ff090b7221 */ /* 0x000fe20000010100 */
[C---:B------:R-:W-:Y:S01]  /*1420*/  IMAD R0, R6.reuse, -0x800000, R3 ;  /* 0xff80000006007824 */ /* 0x040fe200078e0203 */
[----:B------:R-:W-:-:S05]  /*1430*/  IADD3 R6, PT, PT, R6, 0x7f, -R5 ;  /* 0x0000007f06067810 */ /* 0x000fca0007ffe805 */
[----:B------:R-:W-:Y:S02]  /*1440*/  IMAD.IADD R6, R6, 0x1, R7 ;  /* 0x0000000106067824 */ /* 0x000fe400078e0207 */
[----:B0-----:R-:W-:-:S04]  /*1450*/  FFMA R13, R8, R11, 1 ;  /* 0x3f800000080d7423 */ /* 0x001fc8000000000b */
[----:B------:R-:W-:-:S04]  /*1460*/  FFMA R10, R8, R13, R8 ;  /* 0x0000000d080a7223 */ /* 0x000fc80000000008 */
[----:B------:R-:W-:-:S04]  /*1470*/  FFMA R3, R0, R10, RZ ;  /* 0x0000000a00037223 */ /* 0x000fc800000000ff */
[----:B------:R-:W-:-:S04]  /*1480*/  FFMA R8, R11, R3, R0 ;  /* 0x000000030b087223 */ /* 0x000fc80000000000 */
[----:B------:R-:W-:-:S04]  /*1490*/  FFMA R13, R10, R8, R3 ;  /* 0x000000080a0d7223 */ /* 0x000fc80000000003 */
[----:B------:R-:W-:-:S04]  /*14a0*/  FFMA R8, R11, R13, R0 ;  /* 0x0000000d0b087223 */ /* 0x000fc80000000000 */
[----:B------:R-:W-:-:S05]  /*14b0*/  FFMA R0, R10, R8, R13 ;  /* 0x000000080a007223 */ /* 0x000fca000000000d */
[----:B------:R-:W-:-:S04]  /*14c0*/  SHF.R.U32.HI R3, RZ, 0x17, R0 ;  /* 0x00000017ff037819 */ /* 0x000fc80000011600 */
[----:B------:R-:W-:-:S05]  /*14d0*/  LOP3.LUT R3, R3, 0xff, RZ, 0xc0, !PT ;  /* 0x000000ff03037812 */ /* 0x000fca00078ec0ff */
[----:B------:R-:W-:-:S04]  /*14e0*/  IMAD.IADD R7, R3, 0x1, R6 ;  /* 0x0000000103077824 */ /* 0x000fc800078e0206 */
[----:B------:R-:W-:-:S05]  /*14f0*/  VIADD R3, R7, 0xffffffff ;  /* 0xffffffff07037836 */ /* 0x000fca0000000000 */
[----:B------:R-:W-:-:S13]  /*1500*/  ISETP.GE.U32.AND P0, PT, R3, 0xfe, PT ;  /* 0x000000fe0300780c */ /* 0x000fda0003f06070 */
[----:B------:R-:W-:Y:S05]  /*1510*/  @!P0 BRA `(.L_x_18) ;  /* 0x0000000000808947 */ /* 0x000fea0003800000 */
[----:B------:R-:W-:-:S13]  /*1520*/  ISETP.GT.AND P0, PT, R7, 0xfe, PT ;  /* 0x000000fe0700780c */ /* 0x000fda0003f04270 */
[----:B------:R-:W-:Y:S05]  /*1530*/  @P0 BRA `(.L_x_19) ;  /* 0x00000000006c0947 */ /* 0x000fea0003800000 */
[----:B------:R-:W-:-:S13]  /*1540*/  ISETP.GE.AND P0, PT, R7, 0x1, PT ;  /* 0x000000010700780c */ /* 0x000fda0003f06270 */
[----:B------:R-:W-:Y:S05]  /*1550*/  @P0 BRA `(.L_x_20) ;  /* 0x0000000000740947 */ /* 0x000fea0003800000 */
[----:B------:R-:W-:Y:S02]  /*1560*/  ISETP.GE.AND P0, PT, R7, -0x18, PT ;  /* 0xffffffe80700780c */ /* 0x000fe40003f06270 */
[----:B------:R-:W-:-:S11]  /*1570*/  LOP3.LUT R0, R0, 0x80000000, RZ, 0xc0, !PT ;  /* 0x8000000000007812 */ /* 0x000fd600078ec0ff */
[----:B------:R-:W-:Y:S05]  /*1580*/  @!P0 BRA `(.L_x_20) ;  /* 0x0000000000688947 */ /* 0x000fea0003800000 */
[CCC-:B------:R-:W-:Y:S01]  /*1590*/  FFMA.RZ R3, R10.reuse, R8.reuse, R13.reuse ;  /* 0x000000080a037223 */ /* 0x1c0fe2000000c00d */
[CCC-:B------:R-:W-:Y:S01]  /*15a0*/  FFMA.RM R6, R10.reuse, R8.reuse, R13.reuse ;  /* 0x000000080a067223 */ /* 0x1c0fe2000000400d */
[C---:B------:R-:W-:Y:S02]  /*15b0*/  ISETP.NE.AND P2, PT, R7.reuse, RZ, PT ;  /* 0x000000ff0700720c */ /* 0x040fe40003f45270 */
[----:B------:R-:W-:Y:S02]  /*15c0*/  ISETP.NE.AND P1, PT, R7, RZ, PT ;  /* 0x000000ff0700720c */ /* 0x000fe40003f25270 */
[----:B------:R-:W-:Y:S01]  /*15d0*/  LOP3.LUT R5, R3, 0x7fffff, RZ, 0xc0, !PT ;  /* 0x007fffff03057812 */ /* 0x000fe200078ec0ff */
[----:B------:R-:W-:Y:S01]  /*15e0*/  FFMA.RP R3, R10, R8, R13 ;  /* 0x000000080a037223 */ /* 0x000fe2000000800d */
[C---:B------:R-:W-:Y:S01]  /*15f0*/  VIADD R8, R7.reuse, 0x20 ;  /* 0x0000002007087836 */ /* 0x040fe20000000000 */
[----:B------:R-:W-:Y:S02]  /*1600*/  IADD3 R7, PT, PT, -R7, RZ, RZ ;  /* 0x000000ff07077210 */ /* 0x000fe40007ffe1ff */
[----:B------:R-:W-:-:S02]  /*1610*/  LOP3.LUT R5, R5, 0x800000, RZ, 0xfc, !PT ;  /* 0x0080000005057812 */ /* 0x000fc400078efcff */
[----:B------:R-:W-:Y:S02]  /*1620*/  FSETP.NEU.FTZ.AND P0, PT, R3, R6, PT ;  /* 0x000000060300720b */ /* 0x000fe40003f1d000 */
[----:B------:R-:W-:Y:S02]  /*1630*/  SHF.L.U32 R8, R5, R8, RZ ;  /* 0x0000000805087219 */ /* 0x000fe400000006ff */
[----:B------:R-:W-:Y:S02]  /*1640*/  SEL R6, R7, RZ, P2 ;  /* 0x000000ff07067207 */ /* 0x000fe40001000000 */
[----:B------:R-:W-:Y:S02]  /*1650*/  ISETP.NE.AND P1, PT, R8, RZ, P1 ;  /* 0x000000ff0800720c */ /* 0x000fe40000f25270 */
[----:B------:R-:W-:Y:S02]  /*1660*/  SHF.R.U32.HI R6, RZ, R6, R5 ;  /* 0x00000006ff067219 */ /* 0x000fe40000011605 */
[----:B------:R-:W-:-:S02]  /*1670*/  PLOP3.LUT P0, PT, P0, P1, PT, 0xf8, 0x8f ;  /* 0x00000000008f781c */ /* 0x000fc40000703f70 */
[----:B------:R-:W-:Y:S02]  /*1680*/  SHF.R.U32.HI R8, RZ, 0x1, R6 ;  /* 0x00000001ff087819 */ /* 0x000fe40000011606 */
[----:B------:R-:W-:-:S04]  /*1690*/  SEL R3, RZ, 0x1, !P0 ;  /* 0x00000001ff037807 */ /* 0x000fc80004000000 */
[----:B------:R-:W-:-:S04]  /*16a0*/  LOP3.LUT R3, R3, 0x1, R8, 0xf8, !PT ;  /* 0x0000000103037812 */ /* 0x000fc800078ef808 */
[----:B------:R-:W-:-:S05]  /*16b0*/  LOP3.LUT R3, R3, R6, RZ, 0xc0, !PT ;  /* 0x0000000603037212 */ /* 0x000fca00078ec0ff */
[----:B------:R-:W-:-:S05]  /*16c0*/  IMAD.IADD R3, R8, 0x1, R3 ;  /* 0x0000000108037824 */ /* 0x000fca00078e0203 */
[----:B------:R-:W-:Y:S01]  /*16d0*/  LOP3.LUT R0, R3, R0, RZ, 0xfc, !PT ;  /* 0x0000000003007212 */ /* 0x000fe200078efcff */
[----:B------:R-:W-:Y:S06]  /*16e0*/  BRA `(.L_x_20) ;  /* 0x0000000000107947 */ /* 0x000fec0003800000 */
.L_x_19:
[----:B------:R-:W-:-:S04]  /*16f0*/  LOP3.LUT R0, R0, 0x80000000, RZ, 0xc0, !PT ;  /* 0x8000000000007812 */ /* 0x000fc800078ec0ff */
[----:B------:R-:W-:Y:S01]  /*1700*/  LOP3.LUT R0, R0, 0x7f800000, RZ, 0xfc, !PT ;  /* 0x7f80000000007812 */ /* 0x000fe200078efcff */
[----:B------:R-:W-:Y:S06]  /*1710*/  BRA `(.L_x_20) ;  /* 0x0000000000047947 */ /* 0x000fec0003800000 */
.L_x_18:
[----:B------:R-:W-:-:S07]  /*1720*/  IMAD R0, R6, 0x800000, R0 ;  /* 0x0080000006007824 */ /* 0x000fce00078e0200 */
.L_x_20:
[----:B------:R-:W-:Y:S05]  /*1730*/  BSYNC.RECONVERGENT B2 ;  /* 0x0000000000027941 */ /* 0x000fea0003800200 */
.L_x_17:
[----:B------:R-:W-:Y:S05]  /*1740*/  BRA `(.L_x_21) ;  /* 0x0000000000207947 */ /* 0x000fea0003800000 */
.L_x_16:
[----:B------:R-:W-:-:S04]  /*1750*/  LOP3.LUT R0, R6, 0x80000000, R3, 0x48, !PT ;  /* 0x8000000006007812 */ /* 0x000fc800078e4803 */
[----:B------:R-:W-:Y:S01]  /*1760*/  LOP3.LUT R0, R0, 0x7f800000, RZ, 0xfc, !PT ;  /* 0x7f80000000007812 */ /* 0x000fe200078efcff */
[----:B------:R-:W-:Y:S06]  /*1770*/  BRA `(.L_x_21) ;  /* 0x0000000000147947 */ /* 0x000fec0003800000 */
.L_x_15:
[----:B------:R-:W-:Y:S01]  /*1780*/  LOP3.LUT R0, R6, 0x80000000, R3, 0x48, !PT ;  /* 0x8000000006007812 */ /* 0x000fe200078e4803 */
[----:B------:R-:W-:Y:S06]  /*1790*/  BRA `(.L_x_21) ;  /* 0x00000000000c7947 */ /* 0x000fec0003800000 */
.L_x_14:
[----:B------:R-:W0:Y:S01]  /*17a0*/  MUFU.RSQ R0, -QNAN ;  /* 0xffc0000000007908 */ /* 0x000e220000001400 */
[----:B------:R-:W-:Y:S05]  /*17b0*/  BRA `(.L_x_21) ;  /* 0x0000000000047947 */ /* 0x000fea0003800000 */
.L_x_13:
[----:B------:R-:W-:-:S07]  /*17c0*/  FADD.FTZ R0, R3, R0 ;  /* 0x0000000003007221 */ /* 0x000fce0000010000 */
.L_x_21:
[----:B------:R-:W-:Y:S05]  /*17d0*/  BSYNC.RECONVERGENT B1 ;  /* 0x0000000000017941 */ /* 0x000fea0003800200 */
.L_x_11:
[----:B------:R-:W-:-:S04]  /*17e0*/  IMAD.MOV.U32 R5, RZ, RZ, 0x0 ;  /* 0x00000000ff057424 */ /* 0x000fc800078e00ff */
[----:B0-----:R-:W-:Y:S05]  /*17f0*/  RET.REL.NODEC R4 `(_Z25DeviceCalculateSMA_SharedPfiS_ii) ;  /* 0xffffffe804007950 */ /* 0x001fea0003c3ffff */
.L_x_22:
[----:B------:R-:W-:-:S00]  /*1800*/  BRA `(.L_x_22) ;  /* 0xfffffffc00fc7947 */ /* 0x000fc0000383ffff */
[----:B------:R-:W-:-:S00]  /*1810*/  NOP ;  /* 0x0000000000007918 */ /* 0x000fc00000000000 */
        /* <DEDUP_REMOVED lines=14> */
.L_x_43:


//--------------------- .text._Z25DeviceCalculateSMA_GlobalPfiS_ii --------------------------
	.section	.text._Z25DeviceCalculateSMA_GlobalPfiS_ii,"ax",@progbits
	.align	128
        .global         _Z25DeviceCalculateSMA_GlobalPfiS_ii
        .type           _Z25DeviceCalculateSMA_GlobalPfiS_ii,@function
        .size           _Z25DeviceCalculateSMA_GlobalPfiS_ii,(.L_x_44 - _Z25DeviceCalculateSMA_GlobalPfiS_ii)
        .other          _Z25DeviceCalculateSMA_GlobalPfiS_ii,@"STO_CUDA_ENTRY STV_DEFAULT"
_Z25DeviceCalculateSMA_GlobalPfiS_ii:
.text._Z25DeviceCalculateSMA_GlobalPfiS_ii:
[----:B------:R-:W-:Y:S01]  /*0000*/  LDC R1, c[0x0][0x37c] ;  /* 0x0000df00ff017b82 */ /* 0x000fe20000000800 */
[----:B------:R-:W0:Y:S07]  /*0010*/  S2R R0, SR_TID.X ;  /* 0x0000000000007919 */ /* 0x000e2e0000002100 */
[----:B------:R-:W1:Y:S01]  /*0020*/  S2UR UR5, SR_CTAID.X ;  /* 0x00000000000579c3 */ /* 0x000e620000002500 */
[----:B------:R-:W1:Y:S01]  /*0030*/  LDCU UR4, c[0x0][0x360] ;  /* 0x00006c00ff0477ac */ /* 0x000e620008000800 */
[----:B------:R-:W2:Y:S01]  /*0040*/  LDCU UR6, c[0x0][0x398] ;  /* 0x00007300ff0677ac */ /* 0x000ea20008000800 */
[----:B-1----:R-:W-:-:S06]  /*0050*/  UIMAD UR4, UR4, UR5, URZ ;  /* 0x00000005040472a4 */ /* 0x002fcc000f8e02ff */
[----:B0-----:R-:W-:-:S04]  /*0060*/  IADD3 R2, PT, PT, R0, UR4, RZ ;  /* 0x0000000400027c10 */ /* 0x001fc8000fffe0ff */
[----:B--2---:R-:W-:-:S13]  /*0070*/  ISETP.GE.AND P0, PT, R2, UR6, PT ;  /* 0x0000000602007c0c */ /* 0x004fda000bf06270 */
[----:B------:R-:W-:Y:S05]  /*0080*/  @P0 EXIT ;  /* 0x000000000000094d */ /* 0x000fea0003800000 */
[----:B------:R-:W0:Y:S01]  /*0090*/  LDCU UR11, c[0x0][0x39c] ;  /* 0x00007380ff0b77ac */ /* 0x000e220008000800 */
[----:B------:R-:W-:Y:S01]  /*00a0*/  IMAD.MOV.U32 R3, RZ, RZ, RZ ;  /* 0x000000ffff037224 */ /* 0x000fe200078e00ff */
[----:B------:R-:W1:Y:S01]  /*00b0*/  LDCU.64 UR12, c[0x0][0x358] ;  /* 0x00006b00ff0c77ac */ /* 0x000e620008000a00 */
[----:B0-----:R-:W-:-:S09]  /*00c0*/  UISETP.GE.AND UP0, UPT, UR11, 0x1, UPT ;  /* 0x000000010b00788c */ /* 0x001fd2000bf06270 */
[----:B-1----:R-:W-:Y:S05]  /*00d0*/  BRA.U !UP0, `(.L_x_23) ;  /* 0x0000000508a87547 */ /* 0x002fea000b800000 */
[----:B------:R-:W-:Y:S01]  /*00e0*/  UISETP.GE.U32.AND UP1, UPT, UR11, 0x10, UPT ;  /* 0x000000100b00788c */ /* 0x000fe2000bf26070 */
[----:B------:R-:W-:Y:S01]  /*00f0*/  HFMA2 R3, -RZ, RZ, 0, 0 ;  /* 0x00000000ff037431 */ /* 0x000fe200000001ff */
[----:B------:R-:W-:Y:S01]  /*0100*/  ULOP3.LUT UR8, UR11, 0xf, URZ, 0xc0, !UPT ;  /* 0x0000000f0b087892 */ /* 0x000fe2000f8ec0ff */
[----:B------:R-:W-:-:S03]  /*0110*/  IMAD.MOV.U32 R7, RZ, RZ, RZ ;  /* 0x000000ffff077224 */ /* 0x000fc600078e00ff */
[----:B------:R-:W-:-:S03]  /*0120*/  UISETP.NE.AND UP0, UPT, UR8, URZ, UPT ;  /* 0x000000ff0800728c */ /* 0x000fc6000bf05270 */
[----:B------:R-:W-:Y:S08]  /*0130*/  BRA.U !UP1, `(.L_x_24) ;  /* 0x0000000109bc7547 */ /* 0x000ff0000b800000 */
[----:B------:R-:W0:Y:S01]  /*0140*/  LDCU.64 UR6, c[0x0][0x380] ;  /* 0x00007000ff0677ac */ /* 0x000e220008000a00 */
[----:B------:R-:W-:Y:S01]  /*0150*/  MOV R3, RZ ;  /* 0x000000ff00037202 */ /* 0x000fe20000000f00 */
[----:B------:R-:W-:Y:S01]  /*0160*/  IMAD.MOV.U32 R6, RZ, RZ, R2 ;  /* 0x000000ffff067224 */ /* 0x000fe200078e0002 */
[----:B------:R-:W-:-:S04]  /*0170*/  ULOP3.LUT UR9, UR11, 0x7ffffff0, URZ, 0xc0, !UPT ;  /* 0x7ffffff00b097892 */ /* 0x000fc8000f8ec0ff */
[----:B------:R-:W-:Y:S02]  /*0180*/  UIADD3 UR10, UPT, UPT, -UR9, URZ, URZ ;  /* 0x000000ff090a7290 */ /* 0x000fe4000fffe1ff */
[----:B------:R-:W-:Y:S01]  /*0190*/  MOV R7, UR9 ;  /* 0x0000000900077c02 */ /* 0x000fe20008000f00 */
[----:B0-----:R-:W-:-:S04]  /*01a0*/  UIADD3 UR5, UP1, UPT, UR6, 0x20, URZ ;  /* 0x0000002006057890 */ /* 0x001fc8000ff3e0ff */
[----:B------:R-:W-:-:S12]  /*01b0*/  UIADD3.X UR6, UPT, UPT, URZ, UR7, URZ, UP1, !UPT ;  /* 0x00000007ff067290 */ /* 0x000fd80008ffe4ff */
.L_x_25:
[----:B------:R-:W-:Y:S01]  /*01c0*/  MOV R5, UR6 ;  /* 0x0000000600057c02 */ /* 0x000fe20008000f00 */
[----:B------:R-:W-:-:S04]  /*01d0*/  IMAD.U32 R4, RZ, RZ, UR5 ;  /* 0x00000005ff047e24 */ /* 0x000fc8000f8e00ff */
[----:B------:R-:W-:-:S05]  /*01e0*/  IMAD.WIDE R4, R6, 0x4, R4 ;  /* 0x0000000406047825 */ /* 0x000fca00078e0204 */
[----:B------:R-:W2:Y:S04]  /*01f0*/  LDG.E R18, desc[UR12][R4.64+-0x20] ;  /* 0xffffe00c04127981 */ /* 0x000ea8000c1e1900 */
[----:B------:R-:W3:Y:S04]  /*0200*/  LDG.E R17, desc[UR12][R4.64+-0x1c] ;  /* 0xffffe40c04117981 */ /* 0x000ee8000c1e1900 */
[----:B------:R-:W4:Y:S04]  /*0210*/  LDG.E R20, desc[UR12][R4.64+-0x18] ;  /* 0xffffe80c04147981 */ /* 0x000f28000c1e1900 */
[----:B------:R-:W5:Y:S04]  /*0220*/  LDG.E R22, desc[UR12][R4.64+-0x14] ;  /* 0xffffec0c04167981 */ /* 0x000f68000c1e1900 */
        /* <DEDUP_REMOVED lines=11> */
[----:B------:R-:W5:Y:S01]  /*02e0*/  LDG.E R16, desc[UR12][R4.64+0x1c] ;  /* 0x00001c0c04107981 */ /* 0x000f62000c1e1900 */
[----:B------:R-:W-:Y:S01]  /*02f0*/  UIADD3 UR10, UPT, UPT, UR10, 0x10, URZ ;  /* 0x000000100a0a7890 */ /* 0x000fe2000fffe0ff */
[----:B------:R-:W-:-:S03]  /*0300*/  VIADD R6, R6, 0x10 ;  /* 0x0000001006067836 */ /* 0x000fc60000000000 */
[----:B------:R-:W-:Y:S01]  /*0310*/  UISETP.NE.AND UP1, UPT, UR10, URZ, UPT ;  /* 0x000000ff0a00728c */ /* 0x000fe2000bf25270 */
[----:B--2---:R-:W-:-:S04]  /*0320*/  FADD R18, R18, R3 ;  /* 0x0000000312127221 */ /* 0x004fc80000000000 */
[----:B---3--:R-:W-:-:S04]  /*0330*/  FADD R17, R18, R17 ;  /* 0x0000001112117221 */ /* 0x008fc80000000000 */
[----:B----4-:R-:W-:-:S04]  /*0340*/  FADD R17, R17, R20 ;  /* 0x0000001411117221 */ /* 0x010fc80000000000 */
[----:B-----5:R-:W-:-:S04]  /*0350*/  FADD R17, R17, R22 ;  /* 0x0000001611117221 */ /* 0x020fc80000000000 */
[----:B------:R-:W-:-:S04]  /*0360*/  FADD R17, R17, R24 ;  /* 0x0000001811117221 */ /* 0x000fc80000000000 */
        /* <DEDUP_REMOVED lines=10> */
[----:B------:R-:W-:Y:S01]  /*0410*/  FADD R3, R9, R16 ;  /* 0x0000001009037221 */ /* 0x000fe20000000000 */
[----:B------:R-:W-:Y:S06]  /*0420*/  BRA.U UP1, `(.L_x_25) ;  /* 0xfffffffd01647547 */ /* 0x000fec000b83ffff */
.L_x_24:
[----:B------:R-:W-:Y:S05]  /*0430*/  BRA.U !UP0, `(.L_x_23) ;  /* 0x0000000108d07547 */ /* 0x000fea000b800000 */
[----:B------:R-:W-:Y:S02]  /*0440*/  UISETP.GE.U32.AND UP0, UPT, UR8, 0x8, UPT ;  /* 0x000000080800788c */ /* 0x000fe4000bf06070 */
[----:B------:R-:W-:-:S04]  /*0450*/  ULOP3.LUT UR6, UR11, 0x7, URZ, 0xc0, !UPT ;  /* 0x000000070b067892 */ /* 0x000fc8000f8ec0ff */
[----:B------:R-:W-:-:S03]  /*0460*/  UISETP.NE.AND UP1, UPT, UR6, URZ, UPT ;  /* 0x000000ff0600728c */ /* 0x000fc6000bf25270 */
[----:B------:R-:W-:Y:S08]  /*0470*/  BRA.U !UP0, `(.L_x_26) ;  /* 0x0000000108507547 */ /* 0x000ff0000b800000 */
[----:B------:R-:W0:Y:S01]  /*0480*/  LDC.64 R4, c[0x0][0x380] ;  /* 0x0000e000ff047b82 */ /* 0x000e220000000a00 */
[----:B------:R-:W-:-:S05]  /*0490*/  IADD3 R9, PT, PT, R2, R7, RZ ;  /* 0x0000000702097210 */ /* 0x000fca0007ffe0ff */
[----:B0-----:R-:W-:-:S05]  /*04a0*/  IMAD.WIDE R4, R9, 0x4, R4 ;  /* 0x0000000409047825 */ /* 0x001fca00078e0204 */
[----:B------:R-:W2:Y:S04]  /*04b0*/  LDG.E R6, desc[UR12][R4.64] ;  /* 0x0000000c04067981 */ /* 0x000ea8000c1e1900 */
[----:B------:R-:W3:Y:S04]  /*04c0*/  LDG.E R9, desc[UR12][R4.64+0x4] ;  /* 0x0000040c04097981 */ /* 0x000ee8000c1e1900 */
[----:B------:R-:W4:Y:S04]  /*04d0*/  LDG.E R11, desc[UR12][R4.64+0x8] ;  /* 0x0000080c040b7981 */ /* 0x000f28000c1e1900 */
[----:B------:R-:W5:Y:S04]  /*04e0*/  LDG.E R13, desc[UR12][R4.64+0xc] ;  /* 0x00000c0c040d7981 */ /* 0x000f68000c1e1900 */
[----:B------:R-:W5:Y:S04]  /*04f0*/  LDG.E R15, desc[UR12][R4.64+0x10] ;  /* 0x0000100c040f7981 */ /* 0x000f68000c1e1900 */
[----:B------:R-:W5:Y:S04]  /*0500*/  LDG.E R17, desc[UR12][R4.64+0x14] ;  /* 0x0000140c04117981 */ /* 0x000f68000c1e1900 */
[----:B------:R-:W5:Y:S04]  /*0510*/  LDG.E R19, desc[UR12][R4.64+0x18] ;  /* 0x0000180c04137981 */ /* 0x000f68000c1e1900 */
[----:B------:R-:W5:Y:S01]  /*0520*/  LDG.E R21, desc[UR12][R4.64+0x1c] ;  /* 0x00001c0c04157981 */ /* 0x000f62000c1e1900 */
[----:B------:R-:W-:-:S02]  /*0530*/  VIADD R7, R7, 0x8 ;  /* 0x0000000807077836 */ /* 0x000fc40000000000 */
[----:B--2---:R-:W-:-:S04]  /*0540*/  FADD R6, R3, R6 ;  /* 0x0000000603067221 */ /* 0x004fc80000000000 */
[----:B---3--:R-:W-:-:S04]  /*0550*/  FADD R6, R6, R9 ;  /* 0x0000000906067221 */ /* 0x008fc80000000000 */
[----:B----4-:R-:W-:-:S04]  /*0560*/  FADD R6, R6, R11 ;  /* 0x0000000b06067221 */ /* 0x010fc80000000000 */
[----:B-----5:R-:W-:-:S04]  /*0570*/  FADD R6, R6, R13 ;  /* 0x0000000d06067221 */ /* 0x020fc80000000000 */
[----:B------:R-:W-:-:S04]  /*0580*/  FADD R6, R6, R15 ;  /* 0x0000000f06067221 */ /* 0x000fc80000000000 */
[----:B------:R-:W-:-:S04]  /*0590*/  FADD R6, R6, R17 ;  /* 0x0000001106067221 */ /* 0x000fc80000000000 */
[----:B------:R-:W-:-:S04]  /*05a0*/  FADD R6, R6, R19 ;  /* 0x0000001306067221 */ /* 0x000fc80000000000 */
[----:B------:R-:W-:-:S07]  /*05b0*/  FADD R3, R6, R21 ;  /* 0x0000001506037221 */ /* 0x000fce0000000000 */
.L_x_26:
        /* <DEDUP_REMOVED lines=11> */
[----:B------:R-:W5:Y:S01]  /*0670*/  LDG.E R13, desc[UR12][R4.64+0xc] ;  /* 0x00000c0c040d7981 */ /* 0x000f62000c1e1900 */
[----:B------:R-:W-:-:S02]  /*0680*/  VIADD R7, R7, 0x4 ;  /* 0x0000000407077836 */ /* 0x000fc40000000000 */
[----:B--2---:R-:W-:-:S04]  /*0690*/  FADD R6, R3, R6 ;  /* 0x0000000603067221 */ /* 0x004fc80000000000 */
[----:B---3--:R-:W-:-:S04]  /*06a0*/  FADD R6, R6, R9 ;  /* 0x0000000906067221 */ /* 0x008fc80000000000 */
[----:B----4-:R-:W-:-:S04]  /*06b0*/  FADD R6, R6, R11 ;  /* 0x0000000b06067221 */ /* 0x010fc80000000000 */
[----:B-----5:R-:W-:-:S07]  /*06c0*/  FADD R3, R6, R13 ;  /* 0x0000000d06037221 */ /* 0x020fce0000000000 */
.L_x_27:
[----:B------:R-:W-:Y:S05]  /*06d0*/  BRA.U !UP1, `(.L_x_23) ;  /* 0x0000000109287547 */ /* 0x000fea000b800000 */
[----:B------:R-:W0:Y:S01]  /*06e0*/  LDC.64 R8, c[0x0][0x380] ;  /* 0x0000e000ff087b82 */ /* 0x000e220000000a00 */
[----:B------:R-:W-:Y:S01]  /*06f0*/  IADD3 R7, PT, PT, R0, UR4, R7 ;  /* 0x0000000400077c10 */ /* 0x000fe2000fffe007 */
[----:B------:R-:W-:-:S12]  /*0700*/  UIADD3 UR5, UPT, UPT, -UR5, URZ, URZ ;  /* 0x000000ff05057290 */ /* 0x000fd8000fffe1ff */
.L_x_28:
[----:B0-----:R-:W-:-:S06]  /*0710*/  IMAD.WIDE R4, R7, 0x4, R8 ;  /* 0x0000000407047825 */ /* 0x001fcc00078e0208 */
[----:B------:R-:W2:Y:S01]  /*0720*/  LDG.E R4, desc[UR12][R4.64] ;  /* 0x0000000c04047981 */ /* 0x000ea2000c1e1900 */
[----:B------:R-:W-:Y:S01]  /*0730*/  UIADD3 UR5, UPT, UPT, UR5, 0x1, URZ ;  /* 0x0000000105057890 */ /* 0x000fe2000fffe0ff */
[----:B------:R-:W-:-:S03]  /*0740*/  IADD3 R7, PT, PT, R7, 0x1, RZ ;  /* 0x0000000107077810 */ /* 0x000fc60007ffe0ff */
[----:B------:R-:W-:Y:S01]  /*0750*/  UISETP.NE.AND UP0, UPT, UR5, URZ, UPT ;  /* 0x000000ff0500728c */ /* 0x000fe2000bf05270 */
[----:B--2---:R-:W-:-:S08]  /*0760*/  FADD R3, R4, R3 ;  /* 0x0000000304037221 */ /* 0x004fd00000000000 */
[----:B------:R-:W-:Y:S05]  /*0770*/  BRA.U UP0, `(.L_x_28) ;  /* 0xfffffffd00e47547 */ /* 0x000fea000b83ffff */
.L_x_23:
[----:B------:R-:W-:Y:S01]  /*0780*/  I2FP.F32.S32 R6, UR11 ;  /* 0x0000000b00067c45 */ /* 0x000fe20008201400 */
[----:B------:R-:W-:Y:S03]  /*0790*/  BSSY.RECONVERGENT B0, `(.L_x_29) ;  /* 0x000000c000007945 */ /* 0x000fe60003800200 */
[----:B------:R-:W0:Y:S08]  /*07a0*/  MUFU.RCP R5, R6 ;  /* 0x0000000600057308 */ /* 0x000e300000001000 */
[----:B------:R-:W1:Y:S01]  /*07b0*/  FCHK P0, R3, R6 ;  /* 0x0000000603007302 */ /* 0x000e620000000000 */
[----:B0-----:R-:W-:-:S04]  /*07c0*/  FFMA R0, -R6, R5, 1 ;  /* 0x3f80000006007423 */ /* 0x001fc80000000105 */
[----:B------:R-:W-:-:S04]  /*07d0*/  FFMA R0, R5, R0, R5 ;  /* 0x0000000005007223 */ /* 0x000fc80000000005 */
[----:B------:R-:W-:-:S04]  /*07e0*/  FFMA R5, R0, R3, RZ ;  /* 0x0000000300057223 */ /* 0x000fc800000000ff */
[----:B------:R-:W-:-:S04]  /*07f0*/  FFMA R4, -R6, R5, R3 ;  /* 0x0000000506047223 */ /* 0x000fc80000000103 */
[----:B------:R-:W-:Y:S01]  /*0800*/  FFMA R7, R0, R4, R5 ;  /* 0x0000000400077223 */ /* 0x000fe20000000005 */
[----:B-1----:R-:W-:Y:S06]  /*0810*/  @!P0 BRA `(.L_x_30) ;  /* 0x00000000000c8947 */ /* 0x002fec0003800000 */
[----:B------:R-:W-:-:S07]  /*0820*/  MOV R4, 0x840 ;  /* 0x0000084000047802 */ /* 0x000fce0000000f00 */
[----:B------:R-:W-:Y:S05]  /*0830*/  CALL.REL.NOINC `($__internal_1_$__cuda_sm3x_div_rn_noftz_f32_slowpath) ;  /* 0x0000000000187944 */ /* 0x000fea0003c00000 */
[----:B------:R-:W-:-:S07]  /*0840*/  IMAD.MOV.U32 R7, RZ, RZ, R0 ;  /* 0x000000ffff077224 */ /* 0x000fce00078e0000 */
.L_x_30:
[----:B------:R-:W-:Y:S05]  /*0850*/  BSYNC.RECONVERGENT B0 ;  /* 0x0000000000007941 */ /* 0x000fea0003800200 */
.L_x_29:
[----:B------:R-:W0:Y:S02]  /*0860*/  LDC.64 R4, c[0x0][0x390] ;  /* 0x0000e400ff047b82 */ /* 0x000e240000000a00 */
[----:B0-----:R-:W-:-:S05]  /*0870*/  IMAD.WIDE R2, R2, 0x4, R4 ;  /* 0x0000000402027825 */ /* 0x001fca00078e0204 */
[----:B------:R-:W-:Y:S01]  /*0880*/  STG.E desc[UR12][R2.64], R7 ;  /* 0x0000000702007986 */ /* 0x000fe2000c10190c */
[----:B------:R-:W-:Y:S05]  /*0890*/  EXIT ;  /* 0x000000000000794d */ /* 0x000fea0003800000 */
        .weak           $__internal_1_$__cuda_sm3x_div_rn_noftz_f32_slowpath
        .type           $__internal_1_$__cuda_sm3x_div_rn_noftz_f32_slowpath,@function
        .size           $__internal_1_$__cuda_sm3x_div_rn_noftz_f32_slowpath,(.L_x_44 - $__internal_1_$__cuda_sm3x_div_rn_noftz_f32_slowpath)
$__internal_1_$__cuda_sm3x_div_rn_noftz_f32_slowpath:
[----:B------:R-:W-:Y:S01]  /*08a0*/  SHF.R.U32.HI R5, RZ, 0x17, R6 ;  /* 0x00000017ff057819 */ /* 0x000fe20000011606 */
[----:B------:R-:W-:Y:S01]  /*08b0*/  BSSY.RECONVERGENT B1, `(.L_x_31) ;  /* 0x0000063000017945 */ /* 0x000fe20003800200 */
[----:B------:R-:W-:Y:S02]  /*08c0*/  SHF.R.U32.HI R0, RZ, 0x17, R3 ;  /* 0x00000017ff007819 */ /* 0x000fe40000011603 */
[----:B------:R-:W-:Y:S02]  /*08d0*/  LOP3.LUT R5, R5, 0xff, RZ, 0xc0, !PT ;  /* 0x000000ff05057812 */ /* 0x000fe400078ec0ff */
[----:B------:R-:W-:Y:S02]  /*08e0*/  LOP3.LUT R10, R0, 0xff, RZ, 0xc0, !PT ;  /* 0x000000ff000a7812 */ /* 0x000fe400078ec0ff */
[----:B------:R-:W-:-:S03]  /*08f0*/  IADD3 R8, PT, PT, R5, -0x1, RZ ;  /* 0xffffffff05087810 */ /* 0x000fc60007ffe0ff */
[----:B------:R-:W-:Y:S01]  /*0900*/  VIADD R9, R10, 0xffffffff ;  /* 0xffffffff0a097836 */ /* 0x000fe20000000000 */
[----:B------:R-:W-:-:S04]  /*0910*/  ISETP.GT.U32.AND P0, PT, R8, 0xfd, PT ;  /* 0x000000fd0800780c */ /* 0x000fc80003f04070 */
[----:B------:R-:W-:-:S13]  /*0920*/  ISETP.GT.U32.OR P0, PT, R9, 0xfd, P0 ;  /* 0x000000fd0900780c */ /* 0x000fda0000704470 */
[----:B------:R-:W-:Y:S01]  /*0930*/  @!P0 MOV R7, RZ ;  /* 0x000000ff00078202 */ /* 0x000fe20000000f00 */
[----:B------:R-:W-:Y:S06]  /*0940*/  @!P0 BRA `(.L_x_32) ;  /* 0x0000000000608947 */ /* 0x000fec0003800000 */
[----:B------:R-:W-:Y:S01]  /*0950*/  FSETP.GTU.FTZ.AND P0, PT, |R3|, +INF , PT ;  /* 0x7f8000000300780b */ /* 0x000fe20003f1c200 */
[----:B------:R-:W-:Y:S01]  /*0960*/  IMAD.MOV.U32 R0, RZ, RZ, R6 ;  /* 0x000000ffff007224 */ /* 0x000fe200078e0006 */
[----:B------:R-:W-:-:S04]  /*0970*/  FSETP.GTU.FTZ.AND P1, PT, |R6|, +INF , PT ;  /* 0x7f8000000600780b */ /* 0x000fc80003f3c200 */
        /* <DEDUP_REMOVED lines=16> */
[----:B------:R-:W-:Y:S01]  /*0a80*/  @P0 MOV R7, RZ ;  /* 0x000000ff00070202 */ /* 0x000fe20000000f00 */
[----:B------:R-:W-:Y:S02]  /*0a90*/  @!P0 IMAD.MOV.U32 R7, RZ, RZ, -0x40 ;  /* 0xffffffc0ff078424 */ /* 0x000fe400078e00ff */
[----:B------:R-:W-:Y:S01]  /*0aa0*/  @!P0 FFMA R3, R3, 1.84467440737095516160e+19, RZ ;  /* 0x5f80000003038823 */ /* 0x000fe200000000ff */
[----:B------:R-:W-:Y:S02]  /*0ab0*/  @!P1 FFMA R6, R0, 1.84467440737095516160e+19, RZ ;  /* 0x5f80000000069823 */ /* 0x000fe400000000ff */
[----:B------:R-:W-:-:S07]  /*0ac0*/  @!P1 IADD3 R7, PT, PT, R7, 0x40, RZ ;  /* 0x0000004007079810 */ /* 0x000fce0007ffe0ff */
.L_x_32:
        /* <DEDUP_REMOVED lines=17> */
[----:B------:R-:W-:-:S04]  /*0be0*/  LOP3.LUT R3, R3, 0xff, RZ, 0xc0, !PT ;  /* 0x000000ff03037812 */ /* 0x000fc800078ec0ff */
[----:B------:R-:W-:-:S05]  /*0bf0*/  IADD3 R7, PT, PT, R3, R6, RZ ;  /* 0x0000000603077210 */ /* 0x000fca0007ffe0ff */
        /* <DEDUP_REMOVED lines=16> */
[----:B------:R-:W-:Y:S02]  /*0d00*/  IADD3 R8, PT, PT, R7, 0x20, RZ ;  /* 0x0000002007087810 */ /* 0x000fe40007ffe0ff */
[----:B------:R-:W-:-:S02]  /*0d10*/  LOP3.LUT R5, R5, 0x800000, RZ, 0xfc, !PT ;  /* 0x0080000005057812 */ /* 0x000fc400078efcff */
[----:B------:R-:W-:Y:S02]  /*0d20*/  IADD3 R7, PT, PT, -R7, RZ, RZ ;  /* 0x000000ff07077210 */ /* 0x000fe40007ffe1ff */
[----:B------:R-:W-:Y:S02]  /*0d30*/  SHF.L.U32 R8, R5, R8, RZ ;  /* 0x0000000805087219 */ /* 0x000fe400000006ff */
[----:B------:R-:W-:Y:S02]  /*0d40*/  FSETP.NEU.FTZ.AND P0, PT, R3, R6, PT ;  /* 0x000000060300720b */ /* 0x000fe40003f1d000 */
[----:B------:R-:W-:Y:S02]  /*0d50*/  SEL R6, R7, RZ, P2 ;  /* 0x000000ff07067207 */ /* 0x000fe40001000000 */
[----:B------:R-:W-:Y:S02]  /*0d60*/  ISETP.NE.AND P1, PT, R8, RZ, P1 ;  /* 0x000000ff0800720c */ /* 0x000fe40000f25270 */
[----:B------:R-:W-:-:S02]  /*0d70*/  SHF.R.U32.HI R6, RZ, R6, R5 ;  /* 0x00000006ff067219 */ /* 0x000fc40000011605 */
[----:B------:R-:W-:Y:S02]  /*0d80*/  PLOP3.LUT P0, PT, P0, P1, PT, 0xf8, 0x8f ;  /* 0x00000000008f781c */ /* 0x000fe40000703f70 */
[----:B------:R-:W-:Y:S02]  /*0d90*/  SHF.R.U32.HI R8, RZ, 0x1, R6 ;  /* 0x00000001ff087819 */ /* 0x000fe40000011606 */
[----:B------:R-:W-:-:S04]  /*0da0*/  SEL R3, RZ, 0x1, !P0 ;  /* 0x00000001ff037807 */ /* 0x000fc80004000000 */
[----:B------:R-:W-:-:S04]  /*0db0*/  LOP3.LUT R3, R3, 0x1, R8, 0xf8, !PT ;  /* 0x0000000103037812 */ /* 0x000fc800078ef808 */
[----:B------:R-:W-:-:S05]  /*0dc0*/  LOP3.LUT R3, R3, R6, RZ, 0xc0, !PT ;  /* 0x0000000603037212 */ /* 0x000fca00078ec0ff */
[----:B------:R-:W-:-:S05]  /*0dd0*/  IMAD.IADD R3, R8, 0x1, R3 ;  /* 0x0000000108037824 */ /* 0x000fca00078e0203 */
[----:B------:R-:W-:Y:S01]  /*0de0*/  LOP3.LUT R0, R3, R0, RZ, 0xfc, !PT ;  /* 0x0000000003007212 */ /* 0x000fe200078efcff */
[----:B------:R-:W-:Y:S06]  /*0df0*/  BRA `(.L_x_40) ;  /* 0x0000000000107947 */ /* 0x000fec0003800000 */
.L_x_39:
[----:B------:R-:W-:-:S04]  /*0e00*/  LOP3.LUT R0, R0, 0x80000000, RZ, 0xc0, !PT ;  /* 0x8000000000007812 */ /* 0x000fc800078ec0ff */
[----:B------:R-:W-:Y:S01]  /*0e10*/  LOP3.LUT R0, R0, 0x7f800000, RZ, 0xfc, !PT ;  /* 0x7f80000000007812 */ /* 0x000fe200078efcff */
[----:B------:R-:W-:Y:S06]  /*0e20*/  BRA `(.L_x_40) ;  /* 0x0000000000047947 */ /* 0x000fec0003800000 */
.L_x_38:
[----:B------:R-:W-:-:S07]  /*0e30*/  LEA R0, R6, R0, 0x17 ;  /* 0x0000000006007211 */ /* 0x000fce00078eb8ff */
.L_x_40:
[----:B------:R-:W-:Y:S05]  /*0e40*/  BSYNC.RECONVERGENT B2 ;  /* 0x0000000000027941 */ /* 0x000fea0003800200 */
.L_x_37:
[----:B------:R-:W-:Y:S05]  /*0e50*/  BRA `(.L_x_41) ;  /* 0x0000000000207947 */ /* 0x000fea0003800000 */
.L_x_36:
[----:B------:R-:W-:-:S04]  /*0e60*/  LOP3.LUT R0, R6, 0x80000000, R3, 0x48, !PT ;  /* 0x8000000006007812 */ /* 0x000fc800078e4803 */
[----:B------:R-:W-:Y:S01]  /*0e70*/  LOP3.LUT R0, R0, 0x7f800000, RZ, 0xfc, !PT ;  /* 0x7f80000000007812 */ /* 0x000fe200078efcff */
[----:B------:R-:W-:Y:S06]  /*0e80*/  BRA `(.L_x_41) ;  /* 0x0000000000147947 */ /* 0x000fec0003800000 */
.L_x_35:
[----:B------:R-:W-:Y:S01]  /*0e90*/  LOP3.LUT R0, R6, 0x80000000, R3, 0x48, !PT ;  /* 0x8000000006007812 */ /* 0x000fe200078e4803 */
[----:B------:R-:W-:Y:S06]  /*0ea0*/  BRA `(.L_x_41) ;  /* 0x00000000000c7947 */ /* 0x000fec0003800000 */
.L_x_34:
[----:B------:R-:W0:Y:S01]  /*0eb0*/  MUFU.RSQ R0, -QNAN ;  /* 0xffc0000000007908 */ /* 0x000e220000001400 */
[----:B------:R-:W-:Y:S05]  /*0ec0*/  BRA `(.L_x_41) ;  /* 0x0000000000047947 */ /* 0x000fea0003800000 */
.L_x_33:
[----:B------:R-:W-:-:S07]  /*0ed0*/  FADD.FTZ R0, R3, R0 ;  /* 0x0000000003007221 */ /* 0x000fce0000010000 */
.L_x_41:
[----:B------:R-:W-:Y:S05]  /*0ee0*/  BSYNC.RECONVERGENT B1 ;  /* 0x0000000000017941 */ /* 0x000fea0003800200 */
.L_x_31:
[----:B------:R-:W-:-:S04]  /*0ef0*/  HFMA2 R5, -RZ, RZ, 0, 0 ;  /* 0x00000000ff057431 */ /* 0x000fc800000001ff */
[----:B0-----:R-:W-:Y:S05]  /*0f00*/  RET.REL.NODEC R4 `(_Z25DeviceCalculateSMA_GlobalPfiS_ii) ;  /* 0xfffffff0043c7950 */ /* 0x001fea0003c3ffff */
.L_x_42:
        /* <DEDUP_REMOVED lines=15> */
.L_x_44:


//--------------------- .nv.shared._Z25DeviceCalculateSMA_SharedPfiS_ii --------------------------
	.section	.nv.shared._Z25DeviceCalculateSMA_SharedPfiS_ii,"aw",@nobits
	.sectionflags	@""
	.align	16
	.zero		1024


//--------------------- .nv.shared.reserved.0     --------------------------
	.section	.nv.shared.reserved.0,"aw",@nobits
	.weak		__nv_reservedSMEM_offset_0_alias
	.size		__nv_reservedSMEM_offset_0_alias, 0, 64
	.other		__nv_reservedSMEM_offset_0_alias,@"STO_CUDA_RESERVED_SHARED STV_DEFAULT"
__nv_reservedSMEM_offset_0_alias:
	.zero		0
	.zero		64


//--------------------- .nv.shared._Z25DeviceCalculateSMA_GlobalPfiS_ii --------------------------
	.section	.nv.shared._Z25DeviceCalculateSMA_GlobalPfiS_ii,"aw",@nobits
	.sectionflags	@""
	.align	16
	.zero		1024


//--------------------- .nv.constant0._Z25DeviceCalculateSMA_SharedPfiS_ii --------------------------
	.section	.nv.constant0._Z25DeviceCalculateSMA_SharedPfiS_ii,"a",@progbits
	.sectionflags	@""
	.align	4
.nv.constant0._Z25DeviceCalculateSMA_SharedPfiS_ii:
	.zero		928


//--------------------- .nv.constant0._Z25DeviceCalculateSMA_GlobalPfiS_ii --------------------------
	.section	.nv.constant0._Z25DeviceCalculateSMA_GlobalPfiS_ii,"a",@progbits
	.sectionflags	@""
	.align	4
.nv.constant0._Z25DeviceCalculateSMA_GlobalPfiS_ii:
	.zero		928


//--------------------- SYMBOLS --------------------------

	.type		.nv.reservedSmem.offset0,@object
	.size		.nv.reservedSmem.offset0,0x4
	.type		.nv.reservedSmem.cap,@object
	.size		.nv.reservedSmem.cap,0x4
